//
// Generated by NVIDIA NVVM Compiler
//
// Compiler Build ID: CL-36424714
// Cuda compilation tools, release 13.0, V13.0.88
// Based on NVVM 20.0.0
//

.version 9.0
.target sm_100
.address_size 64

	// .globl	_Z7softmaxPfS_PiS0_iii

.visible .entry _Z7softmaxPfS_PiS0_iii(
	.param .u64 .ptr .align 1 _Z7softmaxPfS_PiS0_iii_param_0,
	.param .u64 .ptr .align 1 _Z7softmaxPfS_PiS0_iii_param_1,
	.param .u64 .ptr .align 1 _Z7softmaxPfS_PiS0_iii_param_2,
	.param .u64 .ptr .align 1 _Z7softmaxPfS_PiS0_iii_param_3,
	.param .u32 _Z7softmaxPfS_PiS0_iii_param_4,
	.param .u32 _Z7softmaxPfS_PiS0_iii_param_5,
	.param .u32 _Z7softmaxPfS_PiS0_iii_param_6
)
{
	.reg .pred 	%p<49>;
	.reg .b32 	%r<152>;
	.reg .b32 	%f<413>;
	.reg .b64 	%rd<75>;

	ld.param.u64 	%rd11, [_Z7softmaxPfS_PiS0_iii_param_0];
	ld.param.u64 	%rd12, [_Z7softmaxPfS_PiS0_iii_param_1];
	ld.param.u64 	%rd13, [_Z7softmaxPfS_PiS0_iii_param_2];
	ld.param.u32 	%r51, [_Z7softmaxPfS_PiS0_iii_param_4];
	ld.param.u32 	%r49, [_Z7softmaxPfS_PiS0_iii_param_5];
	ld.param.u32 	%r50, [_Z7softmaxPfS_PiS0_iii_param_6];
	cvta.to.global.u64 	%rd1, %rd11;
	cvta.to.global.u64 	%rd2, %rd12;
	cvta.to.global.u64 	%rd3, %rd13;
	mov.u32 	%r52, %ctaid.x;
	mov.u32 	%r53, %ntid.x;
	mov.u32 	%r54, %tid.x;
	mad.lo.s32 	%r1, %r52, %r53, %r54;
	setp.ge.s32 	%p1, %r1, %r51;
	@%p1 bra 	$L__BB0_67;
	setp.lt.s32 	%p2, %r49, 1;
	mov.f32 	%f403, 0f00000000;
	@%p2 bra 	$L__BB0_35;
	mov.f32 	%f75, 0f3F000000;
	cvt.sat.f32.f32 	%f76, %f75;
	mov.f32 	%f77, 0f4B400001;
	mov.f32 	%f78, 0f437C0000;
	fma.rm.f32 	%f79, %f76, %f78, %f77;
	add.f32 	%f80, %f79, 0fCB40007F;
	mov.f32 	%f403, 0f00000000;
	sub.f32 	%f81, %f403, %f80;
	add.f32 	%f1, %f81, 0f00000000;
	mov.b32 	%r56, %f79;
	shl.b32 	%r57, %r56, 23;
	mov.b32 	%f2, %r57;
	mul.lo.s32 	%r2, %r50, %r1;
	and.b32  	%r3, %r49, 7;
	setp.lt.u32 	%p3, %r49, 8;
	mov.b32 	%r138, 0;
	@%p3 bra 	$L__BB0_6;
	and.b32  	%r138, %r49, 2147483640;
	mul.wide.s32 	%rd14, %r2, 4;
	add.s64 	%rd15, %rd14, %rd2;
	add.s64 	%rd74, %rd15, 16;
	mov.f32 	%f403, 0f00000000;
	mov.b32 	%r142, 0;
	mov.u32 	%r141, %r2;
$L__BB0_4:
	.pragma "nounroll";
	setp.ge.s32 	%p4, %r142, %r50;
	@%p4 bra 	$L__BB0_68;
	mul.wide.s32 	%rd16, %r141, 4;
	add.s64 	%rd17, %rd2, %rd16;
	ld.global.f32 	%f84, [%rd17];
	fma.rn.f32 	%f85, %f84, 0f3BBB989D, 0f3F000000;
	cvt.sat.f32.f32 	%f86, %f85;
	mov.f32 	%f87, 0f4B400001;
	mov.f32 	%f88, 0f437C0000;
	fma.rm.f32 	%f89, %f86, %f88, %f87;
	add.f32 	%f90, %f89, 0fCB40007F;
	neg.f32 	%f91, %f90;
	fma.rn.f32 	%f92, %f84, 0f3FB8AA3B, %f91;
	fma.rn.f32 	%f93, %f84, 0f32A57060, %f92;
	mov.b32 	%r59, %f89;
	shl.b32 	%r60, %r59, 23;
	mov.b32 	%f94, %r60;
	ex2.approx.ftz.f32 	%f95, %f93;
	mul.f32 	%f405, %f95, %f94;
	bra.uni 	$L__BB0_69;
$L__BB0_6:
	setp.eq.s32 	%p13, %r3, 0;
	@%p13 bra 	$L__BB0_35;
	and.b32  	%r6, %r49, 3;
	setp.lt.u32 	%p14, %r3, 4;
	@%p14 bra 	$L__BB0_21;
	setp.lt.s32 	%p15, %r138, %r50;
	@%p15 bra 	$L__BB0_10;
	ex2.approx.ftz.f32 	%f188, %f1;
	mul.f32 	%f392, %f188, %f2;
	bra.uni 	$L__BB0_11;
$L__BB0_10:
	add.s32 	%r75, %r138, %r2;
	mul.wide.s32 	%rd18, %r75, 4;
	add.s64 	%rd19, %rd2, %rd18;
	ld.global.f32 	%f189, [%rd19];
	fma.rn.f32 	%f190, %f189, 0f3BBB989D, 0f3F000000;
	cvt.sat.f32.f32 	%f191, %f190;
	mov.f32 	%f192, 0f4B400001;
	mov.f32 	%f193, 0f437C0000;
	fma.rm.f32 	%f194, %f191, %f193, %f192;
	add.f32 	%f195, %f194, 0fCB40007F;
	neg.f32 	%f196, %f195;
	fma.rn.f32 	%f197, %f189, 0f3FB8AA3B, %f196;
	fma.rn.f32 	%f198, %f189, 0f32A57060, %f197;
	mov.b32 	%r76, %f194;
	shl.b32 	%r77, %r76, 23;
	mov.b32 	%f199, %r77;
	ex2.approx.ftz.f32 	%f200, %f198;
	mul.f32 	%f392, %f200, %f199;
$L__BB0_11:
	add.f32 	%f8, %f403, %f392;
	add.s32 	%r78, %r138, 1;
	setp.lt.s32 	%p16, %r78, %r50;
	cvt.s64.s32 	%rd20, %r2;
	cvt.u64.u32 	%rd21, %r138;
	add.s64 	%rd22, %rd21, %rd20;
	shl.b64 	%rd23, %rd22, 2;
	add.s64 	%rd5, %rd2, %rd23;
	@%p16 bra 	$L__BB0_13;
	ex2.approx.ftz.f32 	%f201, %f1;
	mul.f32 	%f393, %f201, %f2;
	bra.uni 	$L__BB0_14;
$L__BB0_13:
	ld.global.f32 	%f202, [%rd5+4];
	fma.rn.f32 	%f203, %f202, 0f3BBB989D, 0f3F000000;
	cvt.sat.f32.f32 	%f204, %f203;
	mov.f32 	%f205, 0f4B400001;
	mov.f32 	%f206, 0f437C0000;
	fma.rm.f32 	%f207, %f204, %f206, %f205;
	add.f32 	%f208, %f207, 0fCB40007F;
	neg.f32 	%f209, %f208;
	fma.rn.f32 	%f210, %f202, 0f3FB8AA3B, %f209;
	fma.rn.f32 	%f211, %f202, 0f32A57060, %f210;
	mov.b32 	%r79, %f207;
	shl.b32 	%r80, %r79, 23;
	mov.b32 	%f212, %r80;
	ex2.approx.ftz.f32 	%f213, %f211;
	mul.f32 	%f393, %f213, %f212;
$L__BB0_14:
	add.f32 	%f12, %f8, %f393;
	add.s32 	%r81, %r138, 2;
	setp.lt.s32 	%p17, %r81, %r50;
	@%p17 bra 	$L__BB0_16;
	ex2.approx.ftz.f32 	%f214, %f1;
	mul.f32 	%f394, %f214, %f2;
	bra.uni 	$L__BB0_17;
$L__BB0_16:
	ld.global.f32 	%f215, [%rd5+8];
	fma.rn.f32 	%f216, %f215, 0f3BBB989D, 0f3F000000;
	cvt.sat.f32.f32 	%f217, %f216;
	mov.f32 	%f218, 0f4B400001;
	mov.f32 	%f219, 0f437C0000;
	fma.rm.f32 	%f220, %f217, %f219, %f218;
	add.f32 	%f221, %f220, 0fCB40007F;
	neg.f32 	%f222, %f221;
	fma.rn.f32 	%f223, %f215, 0f3FB8AA3B, %f222;
	fma.rn.f32 	%f224, %f215, 0f32A57060, %f223;
	mov.b32 	%r82, %f220;
	shl.b32 	%r83, %r82, 23;
	mov.b32 	%f225, %r83;
	ex2.approx.ftz.f32 	%f226, %f224;
	mul.f32 	%f394, %f226, %f225;
$L__BB0_17:
	add.f32 	%f16, %f12, %f394;
	add.s32 	%r84, %r138, 3;
	setp.lt.s32 	%p18, %r84, %r50;
	@%p18 bra 	$L__BB0_19;
	ex2.approx.ftz.f32 	%f227, %f1;
	mul.f32 	%f395, %f227, %f2;
	bra.uni 	$L__BB0_20;
$L__BB0_19:
	ld.global.f32 	%f228, [%rd5+12];
	fma.rn.f32 	%f229, %f228, 0f3BBB989D, 0f3F000000;
	cvt.sat.f32.f32 	%f230, %f229;
	mov.f32 	%f231, 0f4B400001;
	mov.f32 	%f232, 0f437C0000;
	fma.rm.f32 	%f233, %f230, %f232, %f231;
	add.f32 	%f234, %f233, 0fCB40007F;
	neg.f32 	%f235, %f234;
	fma.rn.f32 	%f236, %f228, 0f3FB8AA3B, %f235;
	fma.rn.f32 	%f237, %f228, 0f32A57060, %f236;
	mov.b32 	%r85, %f233;
	shl.b32 	%r86, %r85, 23;
	mov.b32 	%f238, %r86;
	ex2.approx.ftz.f32 	%f239, %f237;
	mul.f32 	%f395, %f239, %f238;
$L__BB0_20:
	add.f32 	%f403, %f16, %f395;
	add.s32 	%r138, %r138, 4;
$L__BB0_21:
	setp.eq.s32 	%p19, %r6, 0;
	@%p19 bra 	$L__BB0_35;
	setp.eq.s32 	%p20, %r6, 1;
	@%p20 bra 	$L__BB0_30;
	setp.lt.s32 	%p21, %r138, %r50;
	@%p21 bra 	$L__BB0_25;
	ex2.approx.ftz.f32 	%f241, %f1;
	mul.f32 	%f398, %f241, %f2;
	bra.uni 	$L__BB0_26;
$L__BB0_25:
	add.s32 	%r87, %r138, %r2;
	mul.wide.s32 	%rd24, %r87, 4;
	add.s64 	%rd25, %rd2, %rd24;
	ld.global.f32 	%f242, [%rd25];
	fma.rn.f32 	%f243, %f242, 0f3BBB989D, 0f3F000000;
	cvt.sat.f32.f32 	%f244, %f243;
	mov.f32 	%f245, 0f4B400001;
	mov.f32 	%f246, 0f437C0000;
	fma.rm.f32 	%f247, %f244, %f246, %f245;
	add.f32 	%f248, %f247, 0fCB40007F;
	neg.f32 	%f249, %f248;
	fma.rn.f32 	%f250, %f242, 0f3FB8AA3B, %f249;
	fma.rn.f32 	%f251, %f242, 0f32A57060, %f250;
	mov.b32 	%r88, %f247;
	shl.b32 	%r89, %r88, 23;
	mov.b32 	%f252, %r89;
	ex2.approx.ftz.f32 	%f253, %f251;
	mul.f32 	%f398, %f253, %f252;
$L__BB0_26:
	add.f32 	%f26, %f403, %f398;
	add.s32 	%r90, %r138, 1;
	setp.lt.s32 	%p22, %r90, %r50;
	@%p22 bra 	$L__BB0_28;
	ex2.approx.ftz.f32 	%f254, %f1;
	mul.f32 	%f399, %f254, %f2;
	bra.uni 	$L__BB0_29;
$L__BB0_28:
	cvt.s64.s32 	%rd26, %r2;
	cvt.s64.s32 	%rd27, %r138;
	add.s64 	%rd28, %rd27, %rd26;
	shl.b64 	%rd29, %rd28, 2;
	add.s64 	%rd30, %rd2, %rd29;
	ld.global.f32 	%f255, [%rd30+4];
	fma.rn.f32 	%f256, %f255, 0f3BBB989D, 0f3F000000;
	cvt.sat.f32.f32 	%f257, %f256;
	mov.f32 	%f258, 0f4B400001;
	mov.f32 	%f259, 0f437C0000;
	fma.rm.f32 	%f260, %f257, %f259, %f258;
	add.f32 	%f261, %f260, 0fCB40007F;
	neg.f32 	%f262, %f261;
	fma.rn.f32 	%f263, %f255, 0f3FB8AA3B, %f262;
	fma.rn.f32 	%f264, %f255, 0f32A57060, %f263;
	mov.b32 	%r91, %f260;
	shl.b32 	%r92, %r91, 23;
	mov.b32 	%f265, %r92;
	ex2.approx.ftz.f32 	%f266, %f264;
	mul.f32 	%f399, %f266, %f265;
$L__BB0_29:
	add.f32 	%f403, %f26, %f399;
	add.s32 	%r138, %r138, 2;
$L__BB0_30:
	and.b32  	%r93, %r49, 1;
	setp.eq.b32 	%p23, %r93, 1;
	not.pred 	%p24, %p23;
	@%p24 bra 	$L__BB0_35;
	setp.lt.s32 	%p25, %r138, %r50;
	@%p25 bra 	$L__BB0_33;
	ex2.approx.ftz.f32 	%f267, %f1;
	mul.f32 	%f402, %f267, %f2;
	bra.uni 	$L__BB0_34;
$L__BB0_33:
	add.s32 	%r94, %r138, %r2;
	mul.wide.s32 	%rd31, %r94, 4;
	add.s64 	%rd32, %rd2, %rd31;
	ld.global.f32 	%f268, [%rd32];
	fma.rn.f32 	%f269, %f268, 0f3BBB989D, 0f3F000000;
	cvt.sat.f32.f32 	%f270, %f269;
	mov.f32 	%f271, 0f4B400001;
	mov.f32 	%f272, 0f437C0000;
	fma.rm.f32 	%f273, %f270, %f272, %f271;
	add.f32 	%f274, %f273, 0fCB40007F;
	neg.f32 	%f275, %f274;
	fma.rn.f32 	%f276, %f268, 0f3FB8AA3B, %f275;
	fma.rn.f32 	%f277, %f268, 0f32A57060, %f276;
	mov.b32 	%r95, %f273;
	shl.b32 	%r96, %r95, 23;
	mov.b32 	%f278, %r96;
	ex2.approx.ftz.f32 	%f279, %f277;
	mul.f32 	%f402, %f279, %f278;
$L__BB0_34:
	add.f32 	%f403, %f403, %f402;
$L__BB0_35:
	setp.lt.s32 	%p26, %r49, 1;
	@%p26 bra 	$L__BB0_67;
	mov.f32 	%f280, 0f3F000000;
	cvt.sat.f32.f32 	%f281, %f280;
	mov.f32 	%f282, 0f4B400001;
	mov.f32 	%f283, 0f437C0000;
	fma.rm.f32 	%f284, %f281, %f283, %f282;
	add.f32 	%f285, %f284, 0fCB40007F;
	mov.f32 	%f286, 0f00000000;
	sub.f32 	%f287, %f286, %f285;
	add.f32 	%f288, %f287, 0f00000000;
	mov.b32 	%r98, %f284;
	shl.b32 	%r99, %r98, 23;
	mov.b32 	%f289, %r99;
	ex2.approx.ftz.f32 	%f290, %f288;
	mul.f32 	%f291, %f290, %f289;
	div.rn.f32 	%f38, %f291, %f403;
	mul.lo.s32 	%r11, %r49, %r1;
	and.b32  	%r12, %r49, 7;
	setp.lt.u32 	%p27, %r49, 8;
	mov.b32 	%r143, 0;
	@%p27 bra 	$L__BB0_39;
	and.b32  	%r143, %r49, 2147483640;
	neg.s32 	%r147, %r143;
	add.s64 	%rd6, %rd1, 16;
	mov.u32 	%r146, %r11;
$L__BB0_38:
	.pragma "nounroll";
	mul.wide.s32 	%rd33, %r146, 4;
	add.s64 	%rd34, %rd6, %rd33;
	st.global.f32 	[%rd34+-16], %f38;
	st.global.f32 	[%rd34+-12], %f38;
	st.global.f32 	[%rd34+-8], %f38;
	st.global.f32 	[%rd34+-4], %f38;
	st.global.f32 	[%rd34], %f38;
	st.global.f32 	[%rd34+4], %f38;
	st.global.f32 	[%rd34+8], %f38;
	st.global.f32 	[%rd34+12], %f38;
	add.s32 	%r147, %r147, 8;
	add.s32 	%r146, %r146, 8;
	setp.eq.s32 	%p28, %r147, 0;
	@%p28 bra 	$L__BB0_39;
	bra.uni 	$L__BB0_38;
$L__BB0_39:
	setp.eq.s32 	%p29, %r12, 0;
	@%p29 bra 	$L__BB0_47;
	and.b32  	%r27, %r49, 3;
	setp.lt.u32 	%p30, %r12, 4;
	@%p30 bra 	$L__BB0_42;
	add.s32 	%r100, %r143, %r11;
	mul.wide.s32 	%rd35, %r100, 4;
	add.s64 	%rd36, %rd1, %rd35;
	st.global.f32 	[%rd36], %f38;
	st.global.f32 	[%rd36+4], %f38;
	st.global.f32 	[%rd36+8], %f38;
	st.global.f32 	[%rd36+12], %f38;
	add.s32 	%r143, %r143, 4;
$L__BB0_42:
	setp.eq.s32 	%p31, %r27, 0;
	@%p31 bra 	$L__BB0_47;
	setp.eq.s32 	%p32, %r27, 1;
	@%p32 bra 	$L__BB0_45;
	add.s32 	%r101, %r143, %r11;
	mul.wide.s32 	%rd37, %r101, 4;
	add.s64 	%rd38, %rd1, %rd37;
	st.global.f32 	[%rd38], %f38;
	st.global.f32 	[%rd38+4], %f38;
	add.s32 	%r143, %r143, 2;
$L__BB0_45:
	and.b32  	%r102, %r49, 1;
	setp.eq.b32 	%p33, %r102, 1;
	not.pred 	%p34, %p33;
	@%p34 bra 	$L__BB0_47;
	add.s32 	%r103, %r143, %r11;
	mul.wide.s32 	%rd39, %r103, 4;
	add.s64 	%rd40, %rd1, %rd39;
	st.global.f32 	[%rd40], %f38;
$L__BB0_47:
	mul.lo.s32 	%r32, %r50, %r1;
	and.b32  	%r33, %r49, 3;
	setp.lt.u32 	%p35, %r49, 4;
	mov.b32 	%r150, 0;
	@%p35 bra 	$L__BB0_58;
	and.b32  	%r150, %r49, 2147483644;
	mov.b32 	%r149, 0;
	cvt.s64.s32 	%rd46, %r32;
	mov.u32 	%r148, %r32;
$L__BB0_49:
	.pragma "nounroll";
	setp.ge.s32 	%p36, %r149, %r50;
	@%p36 bra 	$L__BB0_51;
	mul.wide.s32 	%rd41, %r148, 4;
	add.s64 	%rd42, %rd3, %rd41;
	ld.global.u32 	%r106, [%rd42];
	add.s64 	%rd43, %rd2, %rd41;
	ld.global.f32 	%f292, [%rd43];
	fma.rn.f32 	%f293, %f292, 0f3BBB989D, 0f3F000000;
	cvt.sat.f32.f32 	%f294, %f293;
	mov.f32 	%f295, 0f4B400001;
	mov.f32 	%f296, 0f437C0000;
	fma.rm.f32 	%f297, %f294, %f296, %f295;
	add.f32 	%f298, %f297, 0fCB40007F;
	neg.f32 	%f299, %f298;
	fma.rn.f32 	%f300, %f292, 0f3FB8AA3B, %f299;
	fma.rn.f32 	%f301, %f292, 0f32A57060, %f300;
	mov.b32 	%r107, %f297;
	shl.b32 	%r108, %r107, 23;
	mov.b32 	%f302, %r108;
	ex2.approx.ftz.f32 	%f303, %f301;
	mul.f32 	%f304, %f303, %f302;
	div.rn.f32 	%f305, %f304, %f403;
	add.s32 	%r109, %r106, %r11;
	mul.wide.s32 	%rd44, %r109, 4;
	add.s64 	%rd45, %rd1, %rd44;
	st.global.f32 	[%rd45], %f305;
$L__BB0_51:
	add.s32 	%r41, %r149, 1;
	setp.ge.s32 	%p37, %r41, %r50;
	cvt.s64.s32 	%rd47, %r149;
	add.s64 	%rd48, %rd47, %rd46;
	shl.b64 	%rd49, %rd48, 2;
	add.s64 	%rd9, %rd2, %rd49;
	add.s64 	%rd10, %rd3, %rd49;
	@%p37 bra 	$L__BB0_53;
	ld.global.u32 	%r110, [%rd10+4];
	ld.global.f32 	%f306, [%rd9+4];
	fma.rn.f32 	%f307, %f306, 0f3BBB989D, 0f3F000000;
	cvt.sat.f32.f32 	%f308, %f307;
	mov.f32 	%f309, 0f4B400001;
	mov.f32 	%f310, 0f437C0000;
	fma.rm.f32 	%f311, %f308, %f310, %f309;
	add.f32 	%f312, %f311, 0fCB40007F;
	neg.f32 	%f313, %f312;
	fma.rn.f32 	%f314, %f306, 0f3FB8AA3B, %f313;
	fma.rn.f32 	%f315, %f306, 0f32A57060, %f314;
	mov.b32 	%r111, %f311;
	shl.b32 	%r112, %r111, 23;
	mov.b32 	%f316, %r112;
	ex2.approx.ftz.f32 	%f317, %f315;
	mul.f32 	%f318, %f317, %f316;
	div.rn.f32 	%f319, %f318, %f403;
	add.s32 	%r113, %r110, %r11;
	mul.wide.s32 	%rd50, %r113, 4;
	add.s64 	%rd51, %rd1, %rd50;
	st.global.f32 	[%rd51], %f319;
$L__BB0_53:
	add.s32 	%r42, %r41, 1;
	setp.ge.s32 	%p38, %r42, %r50;
	@%p38 bra 	$L__BB0_55;
	ld.global.u32 	%r114, [%rd10+8];
	ld.global.f32 	%f320, [%rd9+8];
	fma.rn.f32 	%f321, %f320, 0f3BBB989D, 0f3F000000;
	cvt.sat.f32.f32 	%f322, %f321;
	mov.f32 	%f323, 0f4B400001;
	mov.f32 	%f324, 0f437C0000;
	fma.rm.f32 	%f325, %f322, %f324, %f323;
	add.f32 	%f326, %f325, 0fCB40007F;
	neg.f32 	%f327, %f326;
	fma.rn.f32 	%f328, %f320, 0f3FB8AA3B, %f327;
	fma.rn.f32 	%f329, %f320, 0f32A57060, %f328;
	mov.b32 	%r115, %f325;
	shl.b32 	%r116, %r115, 23;
	mov.b32 	%f330, %r116;
	ex2.approx.ftz.f32 	%f331, %f329;
	mul.f32 	%f332, %f331, %f330;
	div.rn.f32 	%f333, %f332, %f403;
	add.s32 	%r117, %r114, %r11;
	mul.wide.s32 	%rd52, %r117, 4;
	add.s64 	%rd53, %rd1, %rd52;
	st.global.f32 	[%rd53], %f333;
$L__BB0_55:
	add.s32 	%r43, %r42, 1;
	setp.ge.s32 	%p39, %r43, %r50;
	@%p39 bra 	$L__BB0_57;
	ld.global.u32 	%r118, [%rd10+12];
	ld.global.f32 	%f334, [%rd9+12];
	fma.rn.f32 	%f335, %f334, 0f3BBB989D, 0f3F000000;
	cvt.sat.f32.f32 	%f336, %f335;
	mov.f32 	%f337, 0f4B400001;
	mov.f32 	%f338, 0f437C0000;
	fma.rm.f32 	%f339, %f336, %f338, %f337;
	add.f32 	%f340, %f339, 0fCB40007F;
	neg.f32 	%f341, %f340;
	fma.rn.f32 	%f342, %f334, 0f3FB8AA3B, %f341;
	fma.rn.f32 	%f343, %f334, 0f32A57060, %f342;
	mov.b32 	%r119, %f339;
	shl.b32 	%r120, %r119, 23;
	mov.b32 	%f344, %r120;
	ex2.approx.ftz.f32 	%f345, %f343;
	mul.f32 	%f346, %f345, %f344;
	div.rn.f32 	%f347, %f346, %f403;
	add.s32 	%r121, %r118, %r11;
	mul.wide.s32 	%rd54, %r121, 4;
	add.s64 	%rd55, %rd1, %rd54;
	st.global.f32 	[%rd55], %f347;
$L__BB0_57:
	add.s32 	%r148, %r148, 4;
	add.s32 	%r149, %r43, 1;
	setp.ne.s32 	%p40, %r149, %r150;
	@%p40 bra 	$L__BB0_49;
$L__BB0_58:
	setp.eq.s32 	%p41, %r33, 0;
	@%p41 bra 	$L__BB0_67;
	setp.eq.s32 	%p42, %r33, 1;
	@%p42 bra 	$L__BB0_65;
	setp.ge.s32 	%p43, %r150, %r50;
	@%p43 bra 	$L__BB0_62;
	add.s32 	%r122, %r150, %r32;
	mul.wide.s32 	%rd56, %r122, 4;
	add.s64 	%rd57, %rd3, %rd56;
	ld.global.u32 	%r123, [%rd57];
	add.s64 	%rd58, %rd2, %rd56;
	ld.global.f32 	%f348, [%rd58];
	fma.rn.f32 	%f349, %f348, 0f3BBB989D, 0f3F000000;
	cvt.sat.f32.f32 	%f350, %f349;
	mov.f32 	%f351, 0f4B400001;
	mov.f32 	%f352, 0f437C0000;
	fma.rm.f32 	%f353, %f350, %f352, %f351;
	add.f32 	%f354, %f353, 0fCB40007F;
	neg.f32 	%f355, %f354;
	fma.rn.f32 	%f356, %f348, 0f3FB8AA3B, %f355;
	fma.rn.f32 	%f357, %f348, 0f32A57060, %f356;
	mov.b32 	%r124, %f353;
	shl.b32 	%r125, %r124, 23;
	mov.b32 	%f358, %r125;
	ex2.approx.ftz.f32 	%f359, %f357;
	mul.f32 	%f360, %f359, %f358;
	div.rn.f32 	%f361, %f360, %f403;
	add.s32 	%r126, %r123, %r11;
	mul.wide.s32 	%rd59, %r126, 4;
	add.s64 	%rd60, %rd1, %rd59;
	st.global.f32 	[%rd60], %f361;
$L__BB0_62:
	add.s32 	%r127, %r150, 1;
	setp.ge.s32 	%p44, %r127, %r50;
	@%p44 bra 	$L__BB0_64;
	cvt.s64.s32 	%rd61, %r32;
	cvt.u64.u32 	%rd62, %r150;
	add.s64 	%rd63, %rd62, %rd61;
	shl.b64 	%rd64, %rd63, 2;
	add.s64 	%rd65, %rd3, %rd64;
	ld.global.u32 	%r128, [%rd65+4];
	add.s64 	%rd66, %rd2, %rd64;
	ld.global.f32 	%f362, [%rd66+4];
	fma.rn.f32 	%f363, %f362, 0f3BBB989D, 0f3F000000;
	cvt.sat.f32.f32 	%f364, %f363;
	mov.f32 	%f365, 0f4B400001;
	mov.f32 	%f366, 0f437C0000;
	fma.rm.f32 	%f367, %f364, %f366, %f365;
	add.f32 	%f368, %f367, 0fCB40007F;
	neg.f32 	%f369, %f368;
	fma.rn.f32 	%f370, %f362, 0f3FB8AA3B, %f369;
	fma.rn.f32 	%f371, %f362, 0f32A57060, %f370;
	mov.b32 	%r129, %f367;
	shl.b32 	%r130, %r129, 23;
	mov.b32 	%f372, %r130;
	ex2.approx.ftz.f32 	%f373, %f371;
	mul.f32 	%f374, %f373, %f372;
	div.rn.f32 	%f375, %f374, %f403;
	add.s32 	%r131, %r128, %r11;
	mul.wide.s32 	%rd67, %r131, 4;
	add.s64 	%rd68, %rd1, %rd67;
	st.global.f32 	[%rd68], %f375;
$L__BB0_64:
	add.s32 	%r150, %r150, 2;
$L__BB0_65:
	and.b32  	%r132, %r49, 1;
	setp.eq.b32 	%p45, %r132, 1;
	not.pred 	%p46, %p45;
	setp.ge.s32 	%p47, %r150, %r50;
	or.pred  	%p48, %p46, %p47;
	@%p48 bra 	$L__BB0_67;
	add.s32 	%r133, %r150, %r32;
	mul.wide.s32 	%rd69, %r133, 4;
	add.s64 	%rd70, %rd3, %rd69;
	ld.global.u32 	%r134, [%rd70];
	add.s64 	%rd71, %rd2, %rd69;
	ld.global.f32 	%f376, [%rd71];
	fma.rn.f32 	%f377, %f376, 0f3BBB989D, 0f3F000000;
	cvt.sat.f32.f32 	%f378, %f377;
	mov.f32 	%f379, 0f4B400001;
	mov.f32 	%f380, 0f437C0000;
	fma.rm.f32 	%f381, %f378, %f380, %f379;
	add.f32 	%f382, %f381, 0fCB40007F;
	neg.f32 	%f383, %f382;
	fma.rn.f32 	%f384, %f376, 0f3FB8AA3B, %f383;
	fma.rn.f32 	%f385, %f376, 0f32A57060, %f384;
	mov.b32 	%r135, %f381;
	shl.b32 	%r136, %r135, 23;
	mov.b32 	%f386, %r136;
	ex2.approx.ftz.f32 	%f387, %f385;
	mul.f32 	%f388, %f387, %f386;
	div.rn.f32 	%f389, %f388, %f403;
	add.s32 	%r137, %r134, %r11;
	mul.wide.s32 	%rd72, %r137, 4;
	add.s64 	%rd73, %rd1, %rd72;
	st.global.f32 	[%rd73], %f389;
$L__BB0_67:
	ret;
$L__BB0_68:
	ex2.approx.ftz.f32 	%f83, %f1;
	mul.f32 	%f405, %f83, %f2;
$L__BB0_69:
	add.f32 	%f43, %f403, %f405;
	add.s32 	%r17, %r142, 1;
	setp.lt.s32 	%p5, %r17, %r50;
	@%p5 bra 	$L__BB0_71;
	ex2.approx.ftz.f32 	%f96, %f1;
	mul.f32 	%f406, %f96, %f2;
	bra.uni 	$L__BB0_72;
$L__BB0_71:
	ld.global.f32 	%f97, [%rd74+-12];
	fma.rn.f32 	%f98, %f97, 0f3BBB989D, 0f3F000000;
	cvt.sat.f32.f32 	%f99, %f98;
	mov.f32 	%f100, 0f4B400001;
	mov.f32 	%f101, 0f437C0000;
	fma.rm.f32 	%f102, %f99, %f101, %f100;
	add.f32 	%f103, %f102, 0fCB40007F;
	neg.f32 	%f104, %f103;
	fma.rn.f32 	%f105, %f97, 0f3FB8AA3B, %f104;
	fma.rn.f32 	%f106, %f97, 0f32A57060, %f105;
	mov.b32 	%r61, %f102;
	shl.b32 	%r62, %r61, 23;
	mov.b32 	%f107, %r62;
	ex2.approx.ftz.f32 	%f108, %f106;
	mul.f32 	%f406, %f108, %f107;
$L__BB0_72:
	add.f32 	%f47, %f43, %f406;
	add.s32 	%r18, %r17, 1;
	setp.lt.s32 	%p6, %r18, %r50;
	@%p6 bra 	$L__BB0_74;
	ex2.approx.ftz.f32 	%f109, %f1;
	mul.f32 	%f407, %f109, %f2;
	bra.uni 	$L__BB0_75;
$L__BB0_74:
	ld.global.f32 	%f110, [%rd74+-8];
	fma.rn.f32 	%f111, %f110, 0f3BBB989D, 0f3F000000;
	cvt.sat.f32.f32 	%f112, %f111;
	mov.f32 	%f113, 0f4B400001;
	mov.f32 	%f114, 0f437C0000;
	fma.rm.f32 	%f115, %f112, %f114, %f113;
	add.f32 	%f116, %f115, 0fCB40007F;
	neg.f32 	%f117, %f116;
	fma.rn.f32 	%f118, %f110, 0f3FB8AA3B, %f117;
	fma.rn.f32 	%f119, %f110, 0f32A57060, %f118;
	mov.b32 	%r63, %f115;
	shl.b32 	%r64, %r63, 23;
	mov.b32 	%f120, %r64;
	ex2.approx.ftz.f32 	%f121, %f119;
	mul.f32 	%f407, %f121, %f120;
$L__BB0_75:
	add.f32 	%f51, %f47, %f407;
	add.s32 	%r19, %r18, 1;
	setp.lt.s32 	%p7, %r19, %r50;
	@%p7 bra 	$L__BB0_77;
	ex2.approx.ftz.f32 	%f122, %f1;
	mul.f32 	%f408, %f122, %f2;
	bra.uni 	$L__BB0_78;
$L__BB0_77:
	ld.global.f32 	%f123, [%rd74+-4];
	fma.rn.f32 	%f124, %f123, 0f3BBB989D, 0f3F000000;
	cvt.sat.f32.f32 	%f125, %f124;
	mov.f32 	%f126, 0f4B400001;
	mov.f32 	%f127, 0f437C0000;
	fma.rm.f32 	%f128, %f125, %f127, %f126;
	add.f32 	%f129, %f128, 0fCB40007F;
	neg.f32 	%f130, %f129;
	fma.rn.f32 	%f131, %f123, 0f3FB8AA3B, %f130;
	fma.rn.f32 	%f132, %f123, 0f32A57060, %f131;
	mov.b32 	%r65, %f128;
	shl.b32 	%r66, %r65, 23;
	mov.b32 	%f133, %r66;
	ex2.approx.ftz.f32 	%f134, %f132;
	mul.f32 	%f408, %f134, %f133;
$L__BB0_78:
	add.f32 	%f55, %f51, %f408;
	add.s32 	%r20, %r19, 1;
	setp.lt.s32 	%p8, %r20, %r50;
	@%p8 bra 	$L__BB0_80;
	ex2.approx.ftz.f32 	%f135, %f1;
	mul.f32 	%f409, %f135, %f2;
	bra.uni 	$L__BB0_81;
$L__BB0_80:
	ld.global.f32 	%f136, [%rd74];
	fma.rn.f32 	%f137, %f136, 0f3BBB989D, 0f3F000000;
	cvt.sat.f32.f32 	%f138, %f137;
	mov.f32 	%f139, 0f4B400001;
	mov.f32 	%f140, 0f437C0000;
	fma.rm.f32 	%f141, %f138, %f140, %f139;
	add.f32 	%f142, %f141, 0fCB40007F;
	neg.f32 	%f143, %f142;
	fma.rn.f32 	%f144, %f136, 0f3FB8AA3B, %f143;
	fma.rn.f32 	%f145, %f136, 0f32A57060, %f144;
	mov.b32 	%r67, %f141;
	shl.b32 	%r68, %r67, 23;
	mov.b32 	%f146, %r68;
	ex2.approx.ftz.f32 	%f147, %f145;
	mul.f32 	%f409, %f147, %f146;
$L__BB0_81:
	add.f32 	%f59, %f55, %f409;
	add.s32 	%r21, %r20, 1;
	setp.lt.s32 	%p9, %r21, %r50;
	@%p9 bra 	$L__BB0_83;
	ex2.approx.ftz.f32 	%f148, %f1;
	mul.f32 	%f410, %f148, %f2;
	bra.uni 	$L__BB0_84;
$L__BB0_83:
	ld.global.f32 	%f149, [%rd74+4];
	fma.rn.f32 	%f150, %f149, 0f3BBB989D, 0f3F000000;
	cvt.sat.f32.f32 	%f151, %f150;
	mov.f32 	%f152, 0f4B400001;
	mov.f32 	%f153, 0f437C0000;
	fma.rm.f32 	%f154, %f151, %f153, %f152;
	add.f32 	%f155, %f154, 0fCB40007F;
	neg.f32 	%f156, %f155;
	fma.rn.f32 	%f157, %f149, 0f3FB8AA3B, %f156;
	fma.rn.f32 	%f158, %f149, 0f32A57060, %f157;
	mov.b32 	%r69, %f154;
	shl.b32 	%r70, %r69, 23;
	mov.b32 	%f159, %r70;
	ex2.approx.ftz.f32 	%f160, %f158;
	mul.f32 	%f410, %f160, %f159;
$L__BB0_84:
	add.f32 	%f63, %f59, %f410;
	add.s32 	%r22, %r21, 1;
	setp.lt.s32 	%p10, %r22, %r50;
	@%p10 bra 	$L__BB0_86;
	ex2.approx.ftz.f32 	%f161, %f1;
	mul.f32 	%f411, %f161, %f2;
	bra.uni 	$L__BB0_87;
$L__BB0_86:
	ld.global.f32 	%f162, [%rd74+8];
	fma.rn.f32 	%f163, %f162, 0f3BBB989D, 0f3F000000;
	cvt.sat.f32.f32 	%f164, %f163;
	mov.f32 	%f165, 0f4B400001;
	mov.f32 	%f166, 0f437C0000;
	fma.rm.f32 	%f167, %f164, %f166, %f165;
	add.f32 	%f168, %f167, 0fCB40007F;
	neg.f32 	%f169, %f168;
	fma.rn.f32 	%f170, %f162, 0f3FB8AA3B, %f169;
	fma.rn.f32 	%f171, %f162, 0f32A57060, %f170;
	mov.b32 	%r71, %f167;
	shl.b32 	%r72, %r71, 23;
	mov.b32 	%f172, %r72;
	ex2.approx.ftz.f32 	%f173, %f171;
	mul.f32 	%f411, %f173, %f172;
$L__BB0_87:
	add.f32 	%f67, %f63, %f411;
	add.s32 	%r23, %r22, 1;
	setp.lt.s32 	%p11, %r23, %r50;
	@%p11 bra 	$L__BB0_89;
	ex2.approx.ftz.f32 	%f174, %f1;
	mul.f32 	%f412, %f174, %f2;
	bra.uni 	$L__BB0_90;
$L__BB0_89:
	ld.global.f32 	%f175, [%rd74+12];
	fma.rn.f32 	%f176, %f175, 0f3BBB989D, 0f3F000000;
	cvt.sat.f32.f32 	%f177, %f176;
	mov.f32 	%f178, 0f4B400001;
	mov.f32 	%f179, 0f437C0000;
	fma.rm.f32 	%f180, %f177, %f179, %f178;
	add.f32 	%f181, %f180, 0fCB40007F;
	neg.f32 	%f182, %f181;
	fma.rn.f32 	%f183, %f175, 0f3FB8AA3B, %f182;
	fma.rn.f32 	%f184, %f175, 0f32A57060, %f183;
	mov.b32 	%r73, %f180;
	shl.b32 	%r74, %r73, 23;
	mov.b32 	%f185, %r74;
	ex2.approx.ftz.f32 	%f186, %f184;
	mul.f32 	%f412, %f186, %f185;
$L__BB0_90:
	add.f32 	%f403, %f67, %f412;
	add.s32 	%r141, %r141, 8;
	add.s64 	%rd74, %rd74, 32;
	add.s32 	%r142, %r23, 1;
	setp.eq.s32 	%p12, %r142, %r138;
	@%p12 bra 	$L__BB0_6;
	bra.uni 	$L__BB0_4;

}


// ===== COMPILED SASS (sm_100) =====

	.target	sm_100

	.elftype	@"ET_EXEC"


//--------------------- .note.nv.tkinfo           --------------------------
	.section	.note.nv.tkinfo,"",@"SHT_NOTE"
	.sectionflags	@"SHF_NOTE_NV_TKINFO"
	.tkinfo
        /*0018*/ 	.word	0x00000002
        /*0030*/ 	.string	""
        /*0030*/ 	.string	"ptxas"
        /*0030*/ 	.string	"Cuda compilation tools, release 13.0, V13.0.88"
        /*0030*/ 	.string	"Build cuda_13.0.r13.0/compiler.36424714_0"
        /*0030*/ 	.string	"-arch sm_100 -m 64 "



//--------------------- .note.nv.cuinfo           --------------------------
	.section	.note.nv.cuinfo,"",@"SHT_NOTE"
	.sectionflags	@"SHF_NOTE_NV_CUINFO"
        /*0018*/ 	.short	0x0002
        /*001a*/ 	.short	0x0064
        /*001c*/ 	.short	0x0082
	.zero		2


//--------------------- .nv.info                  --------------------------
	.section	.nv.info,"",@"SHT_CUDA_INFO"
	.align	4


	//----- nvinfo : EIATTR_REGCOUNT
	.align		4
        /*0000*/ 	.byte	0x04, 0x2f
        /*0002*/ 	.short	(.L_1 - .L_0)
	.align		4
.L_0:
        /*0004*/ 	.word	index@(_Z7softmaxPfS_PiS0_iii)
        /*0008*/ 	.word	0x0000001e


	//----- nvinfo : EIATTR_FRAME_SIZE
	.align		4
.L_1:
        /*000c*/ 	.byte	0x04, 0x11
        /*000e*/ 	.short	(.L_3 - .L_2)
	.align		4
.L_2:
        /*0010*/ 	.word	index@($__internal_0_$__cuda_sm3x_div_rn_noftz_f32_slowpath)
        /*0014*/ 	.word	0x00000000


	//----- nvinfo : EIATTR_FRAME_SIZE
	.align		4
.L_3:
        /*0018*/ 	.byte	0x04, 0x11
        /*001a*/ 	.short	(.L_5 - .L_4)
	.align		4
.L_4:
        /*001c*/ 	.word	index@(_Z7softmaxPfS_PiS0_iii)
        /*0020*/ 	.word	0x00000000


	//----- nvinfo : EIATTR_MIN_STACK_SIZE
	.align		4
.L_5:
        /*0024*/ 	.byte	0x04, 0x12
        /*0026*/ 	.short	(.L_7 - .L_6)
	.align		4
.L_6:
        /*0028*/ 	.word	index@(_Z7softmaxPfS_PiS0_iii)
        /*002c*/ 	.word	0x00000000
.L_7:


//--------------------- .nv.compat                --------------------------
	.section	.nv.compat,"",@"SHT_CUDA_COMPAT_INFO"
	.align	4
        /*0000*/ 	.byte	0x02, 0x09, 0x00, 0x00, 0x02, 0x02, 0x01, 0x00, 0x02, 0x05, 0x05, 0x00, 0x03, 0x07, 0x01, 0x01
        /*0010*/ 	.byte	0x02, 0x03, 0x00, 0x00, 0x02, 0x06, 0x01, 0x00, 0x04, 0x0b, 0x08, 0x00, 0x01, 0x00, 0x00, 0x00
        /*0020*/ 	.byte	0x00, 0x00, 0x00, 0x00


//--------------------- .nv.info._Z7softmaxPfS_PiS0_iii --------------------------
	.section	.nv.info._Z7softmaxPfS_PiS0_iii,"",@"SHT_CUDA_INFO"
	.sectionflags	@""
	.align	4


	//----- nvinfo : EIATTR_CUDA_API_VERSION
	.align		4
        /*0000*/ 	.byte	0x04, 0x37
        /*0002*/ 	.short	(.L_9 - .L_8)
.L_8:
        /*0004*/ 	.word	0x00000082


	//----- nvinfo : EIATTR_KPARAM_INFO
	.align		4
.L_9:
        /*0008*/ 	.byte	0x04, 0x17
        /*000a*/ 	.short	(.L_11 - .L_10)
.L_10:
        /*000c*/ 	.word	0x00000000
        /*0010*/ 	.short	0x0006
        /*0012*/ 	.short	0x0028
        /*0014*/ 	.byte	0x00, 0xf0, 0x11, 0x00


	//----- nvinfo : EIATTR_KPARAM_INFO
	.align		4
.L_11:
        /*0018*/ 	.byte	0x04, 0x17
        /*001a*/ 	.short	(.L_13 - .L_12)
.L_12:
        /*001c*/ 	.word	0x00000000
        /*0020*/ 	.short	0x0005
        /*0022*/ 	.short	0x0024
        /*0024*/ 	.byte	0x00, 0xf0, 0x11, 0x00


	//----- nvinfo : EIATTR_KPARAM_INFO
	.align		4
.L_13:
        /*0028*/ 	.byte	0x04, 0x17
        /*002a*/ 	.short	(.L_15 - .L_14)
.L_14:
        /*002c*/ 	.word	0x00000000
        /*0030*/ 	.short	0x0004
        /*0032*/ 	.short	0x0020
        /*0034*/ 	.byte	0x00, 0xf0, 0x11, 0x00


	//----- nvinfo : EIATTR_KPARAM_INFO
	.align		4
.L_15:
        /*0038*/ 	.byte	0x04, 0x17
        /*003a*/ 	.short	(.L_17 - .L_16)
.L_16:
        /*003c*/ 	.word	0x00000000
        /*0040*/ 	.short	0x0003
        /*0042*/ 	.short	0x0018
        /*0044*/ 	.byte	0x00, 0xf5, 0x21, 0x00


	//----- nvinfo : EIATTR_KPARAM_INFO
	.align		4
.L_17:
        /*0048*/ 	.byte	0x04, 0x17
        /*004a*/ 	.short	(.L_19 - .L_18)
.L_18:
        /*004c*/ 	.word	0x00000000
        /*0050*/ 	.short	0x0002
        /*0052*/ 	.short	0x0010
        /*0054*/ 	.byte	0x00, 0xf5, 0x21, 0x00


	//----- nvinfo : EIATTR_KPARAM_INFO
	.align		4
.L_19:
        /*0058*/ 	.byte	0x04, 0x17
        /*005a*/ 	.short	(.L_21 - .L_20)
.L_20:
        /*005c*/ 	.word	0x00000000
        /*0060*/ 	.short	0x0001
        /*0062*/ 	.short	0x0008
        /*0064*/ 	.byte	0x00, 0xf5, 0x21, 0x00


	//----- nvinfo : EIATTR_KPARAM_INFO
	.align		4
.L_21:
        /*0068*/ 	.byte	0x04, 0x17
        /*006a*/ 	.short	(.L_23 - .L_22)
.L_22:
        /*006c*/ 	.word	0x00000000
        /*0070*/ 	.short	0x0000
        /*0072*/ 	.short	0x0000
        /*0074*/ 	.byte	0x00, 0xf5, 0x21, 0x00


	//----- nvinfo : EIATTR_SPARSE_MMA_MASK
	.align		4
.L_23:
        /*0078*/ 	.byte	0x03, 0x50
        /*007a*/ 	.short	0x0000


	//----- nvinfo : EIATTR_MAXREG_COUNT
	.align		4
        /*007c*/ 	.byte	0x03, 0x1b
        /*007e*/ 	.short	0x00ff


	//----- nvinfo : EIATTR_MERCURY_ISA_VERSION
	.align		4
        /*0080*/ 	.byte	0x03, 0x5f
        /*0082*/ 	.short	0x0101


	//----- nvinfo : EIATTR_VRC_CTA_INIT_COUNT
	.align		4
        /*0084*/ 	.byte	0x02, 0x4a
	.zero		1
	.zero		1


	//----- nvinfo : EIATTR_EXIT_INSTR_OFFSETS
	.align		4
        /*0088*/ 	.byte	0x04, 0x1c
        /*008a*/ 	.short	(.L_25 - .L_24)


	//   ....[0]....
.L_24:
        /*008c*/ 	.word	0x00000070


	//   ....[1]....
        /*0090*/ 	.word	0x000013f0


	//   ....[2]....
        /*0094*/ 	.word	0x000022c0


	//   ....[3]....
        /*0098*/ 	.word	0x00002870


	//   ....[4]....
        /*009c*/ 	.word	0x00002ab0


	//----- nvinfo : EIATTR_CRS_STACK_SIZE
	.align		4
.L_25:
        /*00a0*/ 	.byte	0x04, 0x1e
        /*00a2*/ 	.short	(.L_27 - .L_26)
.L_26:
        /*00a4*/ 	.word	0x00000000


	//----- nvinfo : EIATTR_CBANK_PARAM_SIZE
	.align		4
.L_27:
        /*00a8*/ 	.byte	0x03, 0x19
        /*00aa*/ 	.short	0x002c


	//----- nvinfo : EIATTR_PARAM_CBANK
	.align		4
        /*00ac*/ 	.byte	0x04, 0x0a
        /*00ae*/ 	.short	(.L_29 - .L_28)
	.align		4
.L_28:
        /*00b0*/ 	.word	index@(.nv.constant0._Z7softmaxPfS_PiS0_iii)
        /*00b4*/ 	.short	0x0380
        /*00b6*/ 	.short	0x002c


	//----- nvinfo : EIATTR_SW_WAR
	.align		4
.L_29:
        /*00b8*/ 	.byte	0x04, 0x36
        /*00ba*/ 	.short	(.L_31 - .L_30)
.L_30:
        /*00bc*/ 	.word	0x00000008
.L_31:


//--------------------- .nv.callgraph             --------------------------
	.section	.nv.callgraph,"",@"SHT_CUDA_CALLGRAPH"
	.align	4
	.sectionentsize	8
	.align		4
        /*0000*/ 	.word	0x00000000
	.align		4
        /*0004*/ 	.word	0xffffffff
	.align		4
        /*0008*/ 	.word	0x00000000
	.align		4
        /*000c*/ 	.word	0xfffffffe
	.align		4
        /*0010*/ 	.word	0x00000000
	.align		4
        /*0014*/ 	.word	0xfffffffd
	.align		4
        /*0018*/ 	.word	0x00000000
	.align		4
        /*001c*/ 	.word	0xfffffffc


//--------------------- .text._Z7softmaxPfS_PiS0_iii --------------------------
	.section	.text._Z7softmaxPfS_PiS0_iii,"ax",@progbits
	.align	128
        .global         _Z7softmaxPfS_PiS0_iii
        .type           _Z7softmaxPfS_PiS0_iii,@function
        .size           _Z7softmaxPfS_PiS0_iii,(.L_x_47 - _Z7softmaxPfS_PiS0_iii)
        .other          _Z7softmaxPfS_PiS0_iii,@"STO_CUDA_ENTRY STV_DEFAULT"
_Z7softmaxPfS_PiS0_iii:
.text._Z7softmaxPfS_PiS0_iii:
[----:B------:R-:W-:Y:S01]  /*0000*/  LDC R1, c[0x0][0x37c] ;  /* 0x0000df00ff017b82 */ /* 0x000fe20000000800 */
[----:B------:R-:W0:Y:S07]  /*0010*/  S2R R0, SR_TID.X ;  /* 0x0000000000007919 */ /* 0x000e2e0000002100 */
[----:B------:R-:W0:Y:S01]  /*0020*/  S2UR UR4, SR_CTAID.X ;  /* 0x00000000000479c3 */ /* 0x000e220000002500 */
[----:B------:R-:W1:Y:S07]  /*0030*/  LDCU UR5, c[0x0][0x3a0] ;  /* 0x00007400ff0577ac */ /* 0x000e6e0008000800 */
[----:B------:R-:W0:Y:S02]  /*0040*/  LDC R7, c[0x0][0x360] ;  /* 0x0000d800ff077b82 */ /* 0x000e240000000800 */
[----:B0-----:R-:W-:-:S05]  /*0050*/  IMAD R7, R7, UR4, R0 ;  /* 0x0000000407077c24 */ /* 0x001fca000f8e0200 */
[----:B-1----:R-:W-:-:S13]  /*0060*/  ISETP.GE.AND P0, PT, R7, UR5, PT ;  /* 0x0000000507007c0c */ /* 0x002fda000bf06270 */
[----:B------:R-:W-:Y:S05]  /*0070*/  @P0 EXIT ;  /* 0x000000000000094d */ /* 0x000fea0003800000 */
[----:B------:R-:W0:Y:S01]  /*0080*/  LDCU UR4, c[0x0][0x3a4] ;  /* 0x00007480ff0477ac */ /* 0x000e220008000800 */
[----:B------:R-:W-:Y:S01]  /*0090*/  HFMA2 R3, -RZ, RZ, 0, 0 ;  /* 0x00000000ff037431 */ /* 0x000fe200000001ff */
[----:B------:R-:W1:Y:S01]  /*00a0*/  LDCU.64 UR8, c[0x0][0x358] ;  /* 0x00006b00ff0877ac */ /* 0x000e620008000a00 */
[----:B0-----:R-:W-:-:S09]  /*00b0*/  UISETP.GE.AND UP0, UPT, UR4, 0x1, UPT ;  /* 0x000000010400788c */ /* 0x001fd2000bf06270 */
[----:B-1----:R-:W-:Y:S05]  /*00c0*/  BRA.U !UP0, `(.L_x_0) ;  /* 0x0000001108c07547 */ /* 0x002fea000b800000 */
[----:B------:R-:W0:Y:S01]  /*00d0*/  LDCU UR5, c[0x0][0x3a8] ;  /* 0x00007500ff0577ac */ /* 0x000e220008000800 */
[----:B------:R-:W-:Y:S02]  /*00e0*/  MOV R6, 0x3f000000 ;  /* 0x3f00000000067802 */ /* 0x000fe40000000f00 */
[----:B------:R-:W-:Y:S01]  /*00f0*/  MOV R3, 0x437c0000 ;  /* 0x437c000000037802 */ /* 0x000fe20000000f00 */
[----:B------:R-:W-:Y:S01]  /*0100*/  UISETP.GE.U32.AND UP0, UPT, UR4, 0x8, UPT ;  /* 0x000000080400788c */ /* 0x000fe2000bf06070 */
[----:B------:R-:W-:Y:S01]  /*0110*/  MOV R9, RZ ;  /* 0x000000ff00097202 */ /* 0x000fe20000000f00 */
[----:B------:R-:W-:Y:S02]  /*0120*/  ULOP3.LUT UR6, UR4, 0x7, URZ, 0xc0, !UPT ;  /* 0x0000000704067892 */ /* 0x000fe4000f8ec0ff */
[----:B------:R-:W-:Y:S01]  /*0130*/  FFMA.RM R6, R6, R3, 12582913 ;  /* 0x4b40000106067423 */ /* 0x000fe20000004003 */
[----:B------:R-:W-:Y:S01]  /*0140*/  MOV R3, RZ ;  /* 0x000000ff00037202 */ /* 0x000fe20000000f00 */
[----:B------:R-:W-:-:S02]  /*0150*/  UISETP.NE.AND UP1, UPT, UR6, URZ, UPT ;  /* 0x000000ff0600728c */ /* 0x000fc4000bf25270 */
[C---:B------:R-:W-:Y:S01]  /*0160*/  FADD R0, R6.reuse, -12583039 ;  /* 0xcb40007f06007421 */ /* 0x040fe20000000000 */
[----:B------:R-:W-:-:S03]  /*0170*/  SHF.L.U32 R6, R6, 0x17, RZ ;  /* 0x0000001706067819 */ /* 0x000fc600000006ff */
[----:B------:R-:W-:Y:S01]  /*0180*/  FADD R0, RZ, -R0 ;  /* 0x80000000ff007221 */ /* 0x000fe20000000000 */
[----:B0-----:R-:W-:-:S03]  /*0190*/  IMAD R2, R7, UR5, RZ ;  /* 0x0000000507027c24 */ /* 0x001fc6000f8e02ff */
[----:B------:R-:W-:Y:S01]  /*01a0*/  FADD R0, RZ, R0 ;  /* 0x00000000ff007221 */ /* 0x000fe20000000000 */
[----:B------:R-:W-:Y:S06]  /*01b0*/  BRA.U !UP0, `(.L_x_1) ;  /* 0x0000000908447547 */ /* 0x000fec000b800000 */
[----:B------:R-:W0:Y:S01]  /*01c0*/  LDC.64 R4, c[0x0][0x388] ;  /* 0x0000e200ff047b82 */ /* 0x000e220000000a00 */
[----:B------:R-:W-:Y:S01]  /*01d0*/  ULOP3.LUT UR4, UR4, 0x7ffffff8, URZ, 0xc0, !UPT ;  /* 0x7ffffff804047892 */ /* 0x000fe2000f8ec0ff */
[----:B------:R-:W-:Y:S01]  /*01e0*/  HFMA2 R10, -RZ, RZ, 0, 0 ;  /* 0x00000000ff0a7431 */ /* 0x000fe200000001ff */
[----:B------:R-:W-:Y:S01]  /*01f0*/  MOV R3, RZ ;  /* 0x000000ff00037202 */ /* 0x000fe20000000f00 */
[----:B------:R-:W-:Y:S01]  /*0200*/  IMAD.MOV.U32 R8, RZ, RZ, R2 ;  /* 0x000000ffff087224 */ /* 0x000fe200078e0002 */
[----:B------:R-:W1:Y:S02]  /*0210*/  LDCU UR5, c[0x0][0x3a8] ;  /* 0x00007500ff0577ac */ /* 0x000e640008000800 */
[----:B------:R-:W-:Y:S01]  /*0220*/  MOV R9, UR4 ;  /* 0x0000000400097c02 */ /* 0x000fe20008000f00 */
[----:B0-----:R-:W-:-:S03]  /*0230*/  IMAD.WIDE R4, R2, 0x4, R4 ;  /* 0x0000000402047825 */ /* 0x001fc600078e0204 */
[----:B------:R-:W-:-:S04]  /*0240*/  IADD3 R4, P0, PT, R4, 0x10, RZ ;  /* 0x0000001004047810 */ /* 0x000fc80007f1e0ff */
[----:B-1----:R-:W-:-:S09]  /*0250*/  IADD3.X R5, PT, PT, RZ, R5, RZ, P0, !PT ;  /* 0x00000005ff057210 */ /* 0x002fd200007fe4ff */
.L_x_2:
[----:B------:R-:W-:-:S04]  /*0260*/  IADD3 R11, PT, PT, R10, 0x1, RZ ;  /* 0x000000010a0b7810 */ /* 0x000fc80007ffe0ff */
[----:B------:R-:W-:-:S13]  /*0270*/  ISETP.GE.AND P6, PT, R11, UR5, PT ;  /* 0x000000050b007c0c */ /* 0x000fda000bfc6270 */
[----:B------:R-:W2:Y:S01]  /*0280*/  @!P6 LDG.E R11, desc[UR8][R4.64+-0xc] ;  /* 0xfffff408040be981 */ /* 0x000ea2000c1e1900 */
[C---:B------:R-:W-:Y:S02]  /*0290*/  IADD3 R12, PT, PT, R10.reuse, 0x2, RZ ;  /* 0x000000020a0c7810 */ /* 0x040fe40007ffe0ff */
[----:B------:R-:W-:Y:S02]  /*02a0*/  ISETP.GE.AND P1, PT, R10, UR5, PT ;  /* 0x000000050a007c0c */ /* 0x000fe4000bf26270 */
[----:B------:R-:W-:Y:S02]  /*02b0*/  ISETP.GE.AND P0, PT, R12, UR5, PT ;  /* 0x000000050c007c0c */ /* 0x000fe4000bf06270 */
[----:B------:R-:W-:-:S04]  /*02c0*/  IADD3 R12, PT, PT, R10, 0x3, RZ ;  /* 0x000000030a0c7810 */ /* 0x000fc80007ffe0ff */
[----:B------:R-:W-:-:S05]  /*02d0*/  ISETP.GE.AND P2, PT, R12, UR5, PT ;  /* 0x000000050c007c0c */ /* 0x000fca000bf46270 */
[----:B------:R-:W0:Y:S02]  /*02e0*/  @!P1 LDC.64 R20, c[0x0][0x388] ;  /* 0x0000e200ff149b82 */ /* 0x000e240000000a00 */
[----:B------:R-:W3:Y:S06]  /*02f0*/  @!P0 LDG.E R17, desc[UR8][R4.64+-0x8] ;  /* 0xfffff80804118981 */ /* 0x000eec000c1e1900 */
[----:B------:R-:W4:Y:S01]  /*0300*/  @!P2 LDG.E R15, desc[UR8][R4.64+-0x4] ;  /* 0xfffffc08040fa981 */ /* 0x000f22000c1e1900 */
[----:B------:R-:W-:-:S04]  /*0310*/  IADD3 R12, PT, PT, R10, 0x4, RZ ;  /* 0x000000040a0c7810 */ /* 0x000fc80007ffe0ff */
[----:B------:R-:W-:Y:S02]  /*0320*/  ISETP.GE.AND P3, PT, R12, UR5, PT ;  /* 0x000000050c007c0c */ /* 0x000fe4000bf66270 */
[----:B------:R-:W-:Y:S02]  /*0330*/  @!P6 MOV R12, 0x3f000000 ;  /* 0x3f000000000ce802 */ /* 0x000fe40000000f00 */
[----:B------:R-:W-:Y:S01]  /*0340*/  @!P6 MOV R23, 0x437c0000 ;  /* 0x437c00000017e802 */ /* 0x000fe20000000f00 */
[----:B0-----:R-:W-:Y:S01]  /*0350*/  @!P1 IMAD.WIDE R20, R8, 0x4, R20 ;  /* 0x0000000408149825 */ /* 0x001fe200078e0214 */
[----:B------:R-:W-:-:S07]  /*0360*/  IADD3 R13, PT, PT, R10, 0x5, RZ ;  /* 0x000000050a0d7810 */ /* 0x000fce0007ffe0ff */
[----:B------:R-:W5:Y:S04]  /*0370*/  @!P3 LDG.E R19, desc[UR8][R4.64] ;  /* 0x000000080413b981 */ /* 0x000f68000c1e1900 */
[----:B------:R0:W5:Y:S01]  /*0380*/  @!P1 LDG.E R20, desc[UR8][R20.64] ;  /* 0x0000000814149981 */ /* 0x000162000c1e1900 */
[----:B------:R-:W-:Y:S02]  /*0390*/  ISETP.GE.AND P4, PT, R13, UR5, PT ;  /* 0x000000050d007c0c */ /* 0x000fe4000bf86270 */
[----:B------:R-:W-:-:S04]  /*03a0*/  IADD3 R13, PT, PT, R10, 0x6, RZ ;  /* 0x000000060a0d7810 */ /* 0x000fc80007ffe0ff */
[----:B------:R-:W-:Y:S01]  /*03b0*/  ISETP.GE.AND P5, PT, R13, UR5, PT ;  /* 0x000000050d007c0c */ /* 0x000fe2000bfa6270 */
[----:B--2---:R-:W-:-:S04]  /*03c0*/  @!P6 FFMA.SAT R12, R11, 0.0057249800302088260651, R12 ;  /* 0x3bbb989d0b0ce823 */ /* 0x004fc8000000200c */
[----:B------:R-:W-:-:S04]  /*03d0*/  @!P6 FFMA.RM R12, R12, R23, 12582913 ;  /* 0x4b4000010c0ce423 */ /* 0x000fc80000004017 */
[----:B------:R-:W-:-:S04]  /*03e0*/  @!P6 FADD R14, R12, -12583039 ;  /* 0xcb40007f0c0ee421 */ /* 0x000fc80000000000 */
[----:B------:R-:W-:-:S04]  /*03f0*/  @!P6 FFMA R14, R11, 1.4426950216293334961, -R14 ;  /* 0x3fb8aa3b0b0ee823 */ /* 0x000fc8000000080e */
[----:B------:R-:W-:Y:S01]  /*0400*/  @!P6 FFMA R16, R11, 1.925963033500011079e-08, R14 ;  /* 0x32a570600b10e823 */ /* 0x000fe2000000000e */
[----:B------:R-:W1:Y:S01]  /*0410*/  @P6 MUFU.EX2 R23, R0 ;  /* 0x0000000000176308 */ /* 0x000e620000000800 */
[----:B------:R-:W2:Y:S07]  /*0420*/  @!P4 LDG.E R11, desc[UR8][R4.64+0x4] ;  /* 0x00000408040bc981 */ /* 0x000eae000c1e1900 */
[----:B------:R-:W0:Y:S01]  /*0430*/  @!P6 MUFU.EX2 R16, R16 ;  /* 0x000000100010e308 */ /* 0x000e220000000800 */
[----:B------:R-:W-:Y:S01]  /*0440*/  @!P6 IMAD.SHL.U32 R13, R12, 0x800000, RZ ;  /* 0x008000000c0de824 */ /* 0x000fe200078e00ff */
[----:B------:R-:W-:Y:S01]  /*0450*/  IADD3 R14, PT, PT, R10, 0x7, RZ ;  /* 0x000000070a0e7810 */ /* 0x000fe20007ffe0ff */
[----:B-1----:R-:W-:-:S02]  /*0460*/  @P6 FMUL R12, R6, R23 ;  /* 0x00000017060c6220 */ /* 0x002fc40000400000 */
[----:B0-----:R-:W-:Y:S01]  /*0470*/  @!P6 FMUL R12, R13, R16 ;  /* 0x000000100d0ce220 */ /* 0x001fe20000400000 */
[----:B------:R-:W-:Y:S01]  /*0480*/  ISETP.GE.AND P6, PT, R14, UR5, PT ;  /* 0x000000050e007c0c */ /* 0x000fe2000bfc6270 */
[----:B------:R-:W2:-:S12]  /*0490*/  @!P5 LDG.E R13, desc[UR8][R4.64+0x8] ;  /* 0x00000808040dd981 */ /* 0x000e98000c1e1900 */
[----:B------:R-:W2:Y:S01]  /*04a0*/  @!P6 LDG.E R14, desc[UR8][R4.64+0xc] ;  /* 0x00000c08040ee981 */ /* 0x000ea2000c1e1900 */
[----:B------:R-:W-:Y:S02]  /*04b0*/  @!P0 MOV R18, 0x3f000000 ;  /* 0x3f00000000128802 */ /* 0x000fe40000000f00 */
[----:B------:R-:W-:-:S03]  /*04c0*/  @!P0 MOV R21, 0x437c0000 ;  /* 0x437c000000158802 */ /* 0x000fc60000000f00 */
[----:B---3--:R-:W-:Y:S01]  /*04d0*/  @!P0 FFMA.SAT R18, R17, 0.0057249800302088260651, R18 ;  /* 0x3bbb989d11128823 */ /* 0x008fe20000002012 */
[----:B------:R-:W-:-:S03]  /*04e0*/  @!P2 MOV R22, 0x3f000000 ;  /* 0x3f0000000016a802 */ /* 0x000fc60000000f00 */
[----:B------:R-:W-:Y:S01]  /*04f0*/  @!P0 FFMA.RM R18, R18, R21, 12582913 ;  /* 0x4b40000112128423 */ /* 0x000fe20000004015 */
[----:B------:R-:W-:-:S03]  /*0500*/  @!P2 MOV R24, 0x437c0000 ;  /* 0x437c00000018a802 */ /* 0x000fc60000000f00 */
[----:B------:R-:W-:Y:S01]  /*0510*/  @!P0 FADD R16, R18, -12583039 ;  /* 0xcb40007f12108421 */ /* 0x000fe20000000000 */
[----:B----4-:R-:W-:-:S03]  /*0520*/  @!P2 FFMA.SAT R23, R15, 0.0057249800302088260651, R22 ;  /* 0x3bbb989d0f17a823 */ /* 0x010fc60000002016 */
[----:B------:R-:W-:Y:S01]  /*0530*/  @!P0 FFMA R22, R17, 1.4426950216293334961, -R16 ;  /* 0x3fb8aa3b11168823 */ /* 0x000fe20000000810 */
[----:B------:R-:W-:-:S03]  /*0540*/  @!P2 FFMA.RM R16, R23, R24, 12582913 ;  /* 0x4b4000011710a423 */ /* 0x000fc60000004018 */
[----:B------:R-:W-:Y:S01]  /*0550*/  @!P0 FFMA R23, R17, 1.925963033500011079e-08, R22 ;  /* 0x32a5706011178823 */ /* 0x000fe20000000016 */
[----:B------:R-:W0:Y:S01]  /*0560*/  @P0 MUFU.EX2 R21, R0 ;  /* 0x0000000000150308 */ /* 0x000e220000000800 */
[----:B------:R-:W-:Y:S01]  /*0570*/  @!P2 FADD R22, R16, -12583039 ;  /* 0xcb40007f1016a421 */ /* 0x000fe20000000000 */
[----:B------:R-:W-:-:S06]  /*0580*/  @!P1 MOV R17, 0x3f000000 ;  /* 0x3f00000000119802 */ /* 0x000fcc0000000f00 */
[----:B------:R-:W1:Y:S01]  /*0590*/  @!P0 MUFU.EX2 R23, R23 ;  /* 0x0000001700178308 */ /* 0x000e620000000800 */
[----:B------:R-:W-:Y:S01]  /*05a0*/  @!P2 FFMA R22, R15, 1.4426950216293334961, -R22 ;  /* 0x3fb8aa3b0f16a823 */ /* 0x000fe20000000816 */
[----:B------:R-:W-:-:S03]  /*05b0*/  @!P1 MOV R25, 0x437c0000 ;  /* 0x437c000000199802 */ /* 0x000fc60000000f00 */
[----:B------:R-:W-:Y:S01]  /*05c0*/  @!P2 FFMA R26, R15, 1.925963033500011079e-08, R22 ;  /* 0x32a570600f1aa823 */ /* 0x000fe20000000016 */
[----:B-----5:R-:W-:Y:S01]  /*05d0*/  @!P1 FFMA.SAT R22, R20, 0.0057249800302088260651, R17 ;  /* 0x3bbb989d14169823 */ /* 0x020fe20000002011 */
[----:B------:R-:W-:-:S03]  /*05e0*/  @!P0 SHF.L.U32 R18, R18, 0x17, RZ ;  /* 0x0000001712128819 */ /* 0x000fc600000006ff */
[----:B------:R-:W-:Y:S01]  /*05f0*/  @!P1 FFMA.RM R22, R22, R25, 12582913 ;  /* 0x4b40000116169423 */ /* 0x000fe20000004019 */
[----:B0-----:R-:W-:Y:S01]  /*0600*/  @P0 FMUL R17, R6, R21 ;  /* 0x0000001506110220 */ /* 0x001fe20000400000 */
[----:B------:R-:W-:Y:S01]  /*0610*/  @!P3 MOV R24, 0x3f000000 ;  /* 0x3f0000000018b802 */ /* 0x000fe20000000f00 */
[----:B-1----:R-:W-:Y:S01]  /*0620*/  @!P0 FMUL R17, R18, R23 ;  /* 0x0000001712118220 */ /* 0x002fe20000400000 */
[----:B------:R-:W-:Y:S01]  /*0630*/  @!P1 FADD R23, R22, -12583039 ;  /* 0xcb40007f16179421 */ /* 0x000fe20000000000 */
[----:B------:R-:W-:Y:S02]  /*0640*/  @!P3 IMAD.MOV.U32 R27, RZ, RZ, 0x437c0000 ;  /* 0x437c0000ff1bb424 */ /* 0x000fe400078e00ff */
[----:B------:R-:W-:Y:S01]  /*0650*/  @!P3 FFMA.SAT R18, R19, 0.0057249800302088260651, R24 ;  /* 0x3bbb989d1312b823 */ /* 0x000fe20000002018 */
[----:B------:R-:W-:-:S03]  /*0660*/  @!P1 FFMA R25, R20, 1.4426950216293334961, -R23 ;  /* 0x3fb8aa3b14199823 */ /* 0x000fc60000000817 */
[----:B------:R-:W-:Y:S01]  /*0670*/  @!P3 FFMA.RM R18, R18, R27, 12582913 ;  /* 0x4b4000011212b423 */ /* 0x000fe2000000401b */
[----:B------:R-:W-:-:S03]  /*0680*/  @!P1 FFMA R24, R20, 1.925963033500011079e-08, R25 ;  /* 0x32a5706014189823 */ /* 0x000fc60000000019 */
[----:B------:R-:W-:Y:S01]  /*0690*/  @!P3 FADD R20, R18, -12583039 ;  /* 0xcb40007f1214b421 */ /* 0x000fe20000000000 */
[----:B------:R-:W-:Y:S03]  /*06a0*/  @P2 MUFU.EX2 R23, R0 ;  /* 0x0000000000172308 */ /* 0x000fe60000000800 */
[----:B------:R-:W-:-:S05]  /*06b0*/  @!P3 FFMA R20, R19, 1.4426950216293334961, -R20 ;  /* 0x3fb8aa3b1314b823 */ /* 0x000fca0000000814 */
[----:B------:R-:W-:Y:S01]  /*06c0*/  @!P1 MUFU.EX2 R24, R24 ;  /* 0x0000001800189308 */ /* 0x000fe20000000800 */
[----:B------:R-:W-:Y:S01]  /*06d0*/  @!P3 FFMA R25, R19, 1.925963033500011079e-08, R20 ;  /* 0x32a570601319b823 */ /* 0x000fe20000000014 */
[----:B------:R-:W-:-:S06]  /*06e0*/  @!P4 MOV R27, 0x437c0000 ;  /* 0x437c0000001bc802 */ /* 0x000fcc0000000f00 */
[----:B------:R-:W-:Y:S08]  /*06f0*/  @P1 MUFU.EX2 R15, R0 ;  /* 0x00000000000f1308 */ /* 0x000ff00000000800 */
[----:B------:R0:W-:Y:S02]  /*0700*/  @!P2 MUFU.EX2 R21, R26 ;  /* 0x0000001a0015a308 */ /* 0x0001e40000000800 */
[----:B0-----:R-:W-:-:S06]  /*0710*/  @!P4 MOV R26, 0x3f000000 ;  /* 0x3f000000001ac802 */ /* 0x001fcc0000000f00 */
[----:B------:R-:W0:Y:S01]  /*0720*/  @P3 MUFU.EX2 R19, R0 ;  /* 0x0000000000133308 */ /* 0x000e220000000800 */
[----:B------:R-:W-:Y:S02]  /*0730*/  @!P3 SHF.L.U32 R18, R18, 0x17, RZ ;  /* 0x000000171212b819 */ /* 0x000fe400000006ff */
[----:B------:R-:W-:-:S04]  /*0740*/  IADD3 R10, PT, PT, R10, 0x8, RZ ;  /* 0x000000080a0a7810 */ /* 0x000fc80007ffe0ff */
[----:B------:R-:W-:Y:S01]  /*0750*/  ISETP.NE.AND P0, PT, R10, R9, PT ;  /* 0x000000090a00720c */ /* 0x000fe20003f05270 */
[----:B0-----:R-:W-:Y:S01]  /*0760*/  @P3 FMUL R19, R6, R19 ;  /* 0x0000001306133220 */ /* 0x001fe20000400000 */
[----:B------:R-:W-:Y:S01]  /*0770*/  IADD3 R8, PT, PT, R8, 0x8, RZ ;  /* 0x0000000808087810 */ /* 0x000fe20007ffe0ff */
[----:B--2---:R-:W-:Y:S01]  /*0780*/  @!P4 FFMA.SAT R20, R11, 0.0057249800302088260651, R26 ;  /* 0x3bbb989d0b14c823 */ /* 0x004fe2000000201a */
[----:B------:R-:W-:-:S03]  /*0790*/  @!P2 SHF.L.U32 R26, R16, 0x17, RZ ;  /* 0x00000017101aa819 */ /* 0x000fc600000006ff */
[----:B------:R-:W-:Y:S01]  /*07a0*/  @!P4 FFMA.RM R20, R20, R27, 12582913 ;  /* 0x4b4000011414c423 */ /* 0x000fe2000000401b */
[----:B------:R-:W-:Y:S02]  /*07b0*/  @!P1 SHF.L.U32 R27, R22, 0x17, RZ ;  /* 0x00000017161b9819 */ /* 0x000fe400000006ff */
[----:B------:R-:W-:Y:S01]  /*07c0*/  @!P5 MOV R22, 0x3f000000 ;  /* 0x3f0000000016d802 */ /* 0x000fe20000000f00 */
[----:B------:R-:W-:Y:S01]  /*07d0*/  @P2 FMUL R16, R6, R23 ;  /* 0x0000001706102220 */ /* 0x000fe20000400000 */
[----:B------:R-:W-:Y:S01]  /*07e0*/  @!P2 FMUL R16, R26, R21 ;  /* 0x000000151a10a220 */ /* 0x000fe20000400000 */
[----:B------:R-:W-:Y:S01]  /*07f0*/  @!P1 FMUL R24, R27, R24 ;  /* 0x000000181b189220 */ /* 0x000fe20000400000 */
[----:B------:R-:W-:Y:S01]  /*0800*/  @P1 FMUL R24, R6, R15 ;  /* 0x0000000f06181220 */ /* 0x000fe20000400000 */
[----:B------:R-:W-:Y:S01]  /*0810*/  @!P4 FADD R26, R20, -12583039 ;  /* 0xcb40007f141ac421 */ /* 0x000fe20000000000 */
[----:B------:R-:W-:Y:S02]  /*0820*/  @!P5 MOV R15, 0x437c0000 ;  /* 0x437c0000000fd802 */ /* 0x000fe40000000f00 */
[----:B------:R-:W-:Y:S01]  /*0830*/  @!P6 MOV R27, 0x3f000000 ;  /* 0x3f000000001be802 */ /* 0x000fe20000000f00 */
[----:B------:R-:W-:Y:S01]  /*0840*/  @!P4 FFMA R26, R11, 1.4426950216293334961, -R26 ;  /* 0x3fb8aa3b0b1ac823 */ /* 0x000fe2000000081a */
[----:B------:R0:W-:Y:S01]  /*0850*/  @!P3 MUFU.EX2 R21, R25 ;  /* 0x000000190015b308 */ /* 0x0001e20000000800 */
[----:B------:R-:W-:-:S02]  /*0860*/  @!P5 FFMA.SAT R22, R13, 0.0057249800302088260651, R22 ;  /* 0x3bbb989d0d16d823 */ /* 0x000fc40000002016 */
[----:B------:R-:W-:Y:S02]  /*0870*/  @!P4 FFMA R11, R11, 1.925963033500011079e-08, R26 ;  /* 0x32a570600b0bc823 */ /* 0x000fe4000000001a */
[----:B------:R-:W-:Y:S01]  /*0880*/  @!P5 FFMA.RM R22, R22, R15, 12582913 ;  /* 0x4b4000011616d423 */ /* 0x000fe2000000400f */
[----:B0-----:R-:W-:Y:S01]  /*0890*/  FADD R25, R24, R3 ;  /* 0x0000000318197221 */ /* 0x001fe20000000000 */
[----:B------:R-:W-:Y:S02]  /*08a0*/  @!P6 MOV R26, 0x437c0000 ;  /* 0x437c0000001ae802 */ /* 0x000fe40000000f00 */
[----:B------:R-:W-:Y:S01]  /*08b0*/  @!P5 FADD R24, R22, -12583039 ;  /* 0xcb40007f1618d421 */ /* 0x000fe20000000000 */
[----:B------:R-:W-:-:S03]  /*08c0*/  @!P6 FFMA.SAT R3, R14, 0.0057249800302088260651, R27 ;  /* 0x3bbb989d0e03e823 */ /* 0x000fc6000000201b */
[----:B------:R-:W-:Y:S01]  /*08d0*/  @!P5 FFMA R24, R13, 1.4426950216293334961, -R24 ;  /* 0x3fb8aa3b0d18d823 */ /* 0x000fe20000000818 */
[----:B------:R-:W-:Y:S01]  /*08e0*/  @!P6 FFMA.RM R3, R3, R26, 12582913 ;  /* 0x4b4000010303e423 */ /* 0x000fe2000000401a */
[----:B------:R-:W-:Y:S01]  /*08f0*/  FADD R26, R25, R12 ;  /* 0x0000000c191a7221 */ /* 0x000fe20000000000 */
[----:B------:R-:W0:Y:S01]  /*0900*/  @P4 MUFU.EX2 R23, R0 ;  /* 0x0000000000174308 */ /* 0x000e220000000800 */
[----:B------:R-:W-:Y:S01]  /*0910*/  @!P5 FFMA R12, R13, 1.925963033500011079e-08, R24 ;  /* 0x32a570600d0cd823 */ /* 0x000fe20000000018 */
[----:B------:R-:W-:-:S06]  /*0920*/  @!P6 FADD R13, R3, -12583039 ;  /* 0xcb40007f030de421 */ /* 0x000fcc0000000000 */
[----:B------:R-:W1:Y:S01]  /*0930*/  @!P4 MUFU.EX2 R11, R11 ;  /* 0x0000000b000bc308 */ /* 0x000e620000000800 */
[----:B------:R-:W-:-:S04]  /*0940*/  @!P6 FFMA R13, R14, 1.4426950216293334961, -R13 ;  /* 0x3fb8aa3b0e0de823 */ /* 0x000fc8000000080d */
[----:B------:R-:W-:-:S03]  /*0950*/  @!P6 FFMA R13, R14, 1.925963033500011079e-08, R13 ;  /* 0x32a570600e0de823 */ /* 0x000fc6000000000d */
[----:B------:R-:W2:Y:S01]  /*0960*/  @P5 MUFU.EX2 R15, R0 ;  /* 0x00000000000f5308 */ /* 0x000ea20000000800 */
[----:B------:R-:W-:-:S07]  /*0970*/  FADD R17, R26, R17 ;  /* 0x000000111a117221 */ /* 0x000fce0000000000 */
[----:B------:R-:W3:Y:S01]  /*0980*/  @!P5 MUFU.EX2 R12, R12 ;  /* 0x0000000c000cd308 */ /* 0x000ee20000000800 */
[----:B------:R-:W-:Y:S02]  /*0990*/  @!P4 IMAD.SHL.U32 R20, R20, 0x800000, RZ ;  /* 0x008000001414c824 */ /* 0x000fe400078e00ff */
[----:B0-----:R-:W-:-:S05]  /*09a0*/  @P4 FMUL R23, R6, R23 ;  /* 0x0000001706174220 */ /* 0x001fca0000400000 */
[----:B------:R-:W0:Y:S01]  /*09b0*/  @P6 MUFU.EX2 R25, R0 ;  /* 0x0000000000196308 */ /* 0x000e220000000800 */
[----:B------:R-:W-:Y:S01]  /*09c0*/  FADD R16, R17, R16 ;  /* 0x0000001011107221 */ /* 0x000fe20000000000 */
[----:B------:R-:W-:Y:S01]  /*09d0*/  @!P3 FMUL R19, R18, R21 ;  /* 0x000000151213b220 */ /* 0x000fe20000400000 */
[----:B-1----:R-:W-:-:S05]  /*09e0*/  @!P4 FMUL R23, R20, R11 ;  /* 0x0000000b1417c220 */ /* 0x002fca0000400000 */
[----:B------:R-:W1:Y:S01]  /*09f0*/  @!P6 MUFU.EX2 R14, R13 ;  /* 0x0000000d000ee308 */ /* 0x000e620000000800 */
[----:B------:R-:W-:Y:S01]  /*0a00*/  @!P5 SHF.L.U32 R11, R22, 0x17, RZ ;  /* 0x00000017160bd819 */ /* 0x000fe200000006ff */
[----:B------:R-:W-:Y:S01]  /*0a10*/  FADD R16, R16, R19 ;  /* 0x0000001310107221 */ /* 0x000fe20000000000 */
[----:B--2---:R-:W-:-:S03]  /*0a20*/  @P5 FMUL R15, R6, R15 ;  /* 0x0000000f060f5220 */ /* 0x004fc60000400000 */
[----:B---3--:R-:W-:Y:S01]  /*0a30*/  @!P5 FMUL R15, R11, R12 ;  /* 0x0000000c0b0fd220 */ /* 0x008fe20000400000 */
[----:B------:R-:W-:Y:S01]  /*0a40*/  @!P6 SHF.L.U32 R11, R3, 0x17, RZ ;  /* 0x00000017030be819 */ /* 0x000fe200000006ff */
[----:B------:R-:W-:Y:S01]  /*0a50*/  FADD R16, R16, R23 ;  /* 0x0000001710107221 */ /* 0x000fe20000000000 */
[----:B0-----:R-:W-:Y:S01]  /*0a60*/  @P6 FMUL R3, R6, R25 ;  /* 0x0000001906036220 */ /* 0x001fe20000400000 */
[----:B------:R-:W-:Y:S02]  /*0a70*/  IADD3 R4, P1, PT, R4, 0x20, RZ ;  /* 0x0000002004047810 */ /* 0x000fe40007f3e0ff */
[----:B------:R-:W-:Y:S01]  /*0a80*/  FADD R16, R16, R15 ;  /* 0x0000000f10107221 */ /* 0x000fe20000000000 */
[----:B-1----:R-:W-:Y:S01]  /*0a90*/  @!P6 FMUL R3, R11, R14 ;  /* 0x0000000e0b03e220 */ /* 0x002fe20000400000 */
[----:B------:R-:W-:-:S03]  /*0aa0*/  IADD3.X R5, PT, PT, RZ, R5, RZ, P1, !PT ;  /* 0x00000005ff057210 */ /* 0x000fc60000ffe4ff */
[----:B------:R-:W-:Y:S01]  /*0ab0*/  FADD R3, R16, R3 ;  /* 0x0000000310037221 */ /* 0x000fe20000000000 */
[----:B------:R-:W-:Y:S06]  /*0ac0*/  @P0 BRA `(.L_x_2) ;  /* 0xfffffff400e40947 */ /* 0x000fec000383ffff */
.L_x_1:
[----:B------:R-:W-:Y:S05]  /*0ad0*/  BRA.U !UP1, `(.L_x_0) ;  /* 0x00000009093c7547 */ /* 0x000fea000b800000 */
[----:B------:R-:W0:Y:S01]  /*0ae0*/  LDCU UR4, c[0x0][0x3a4] ;  /* 0x00007480ff0477ac */ /* 0x000e220008000800 */
[----:B------:R-:W-:Y:S02]  /*0af0*/  UISETP.GE.U32.AND UP0, UPT, UR6, 0x4, UPT ;  /* 0x000000040600788c */ /* 0x000fe4000bf06070 */
[----:B0-----:R-:W-:-:S04]  /*0b00*/  ULOP3.LUT UR7, UR4, 0x3, URZ, 0xc0, !UPT ;  /* 0x0000000304077892 */ /* 0x001fc8000f8ec0ff */
[----:B------:R-:W-:-:S03]  /*0b10*/  UISETP.NE.AND UP1, UPT, UR7, URZ, UPT ;  /* 0x000000ff0700728c */ /* 0x000fc6000bf25270 */
[----:B------:R-:W-:Y:S08]  /*0b20*/  BRA.U !UP0, `(.L_x_3) ;  /* 0x0000000508207547 */ /* 0x000ff0000b800000 */
[C---:B------:R-:W-:Y:S01]  /*0b30*/  ISETP.GE.AND P0, PT, R9.reuse, UR5, PT ;  /* 0x0000000509007c0c */ /* 0x040fe2000bf06270 */
[----:B------:R-:W0:Y:S01]  /*0b40*/  LDCU.64 UR10, c[0x0][0x388] ;  /* 0x00007100ff0a77ac */ /* 0x000e220008000a00 */
[C---:B------:R-:W-:Y:S02]  /*0b50*/  IADD3 R8, PT, PT, R9.reuse, 0x1, RZ ;  /* 0x0000000109087810 */ /* 0x040fe40007ffe0ff */
[----:B------:R-:W-:Y:S02]  /*0b60*/  IADD3 R4, P2, PT, R2, R9, RZ ;  /* 0x0000000902047210 */ /* 0x000fe40007f5e0ff */
[----:B------:R-:W-:Y:S02]  /*0b70*/  ISETP.GE.AND P1, PT, R8, UR5, PT ;  /* 0x0000000508007c0c */ /* 0x000fe4000bf26270 */
[----:B------:R-:W-:-:S05]  /*0b80*/  IADD3 R8, PT, PT, R9, 0x2, RZ ;  /* 0x0000000209087810 */ /* 0x000fca0007ffe0ff */
[----:B------:R-:W1:Y:S01]  /*0b90*/  @!P0 LDC.64 R14, c[0x0][0x388] ;  /* 0x0000e200ff0e8b82 */ /* 0x000e620000000a00 */
[----:B------:R-:W-:-:S05]  /*0ba0*/  @!P0 IADD3 R5, PT, PT, R2, R9, RZ ;  /* 0x0000000902058210 */ /* 0x000fca0007ffe0ff */
[----:B-1----:R-:W-:Y:S01]  /*0bb0*/  @!P0 IMAD.WIDE R14, R5, 0x4, R14 ;  /* 0x00000004050e8825 */ /* 0x002fe200078e020e */
[----:B------:R-:W-:Y:S02]  /*0bc0*/  LEA.HI.X.SX32 R5, R2, RZ, 0x1, P2 ;  /* 0x000000ff02057211 */ /* 0x000fe400010f0eff */
[----:B0-----:R-:W-:-:S03]  /*0bd0*/  LEA R18, P2, R4, UR10, 0x2 ;  /* 0x0000000a04127c11 */ /* 0x001fc6000f8410ff */
[----:B------:R0:W2:Y:S01]  /*0be0*/  @!P0 LDG.E R14, desc[UR8][R14.64] ;  /* 0x000000080e0e8981 */ /* 0x0000a2000c1e1900 */
[----:B------:R-:W-:Y:S02]  /*0bf0*/  LEA.HI.X R19, R4, UR11, R5, 0x2, P2 ;  /* 0x0000000b04137c11 */ /* 0x000fe400090f1405 */
[----:B------:R-:W-:Y:S02]  /*0c00*/  ISETP.GE.AND P2, PT, R8, UR5, PT ;  /* 0x0000000508007c0c */ /* 0x000fe4000bf46270 */
[----:B------:R-:W-:Y:S01]  /*0c10*/  IADD3 R4, PT, PT, R9, 0x3, RZ ;  /* 0x0000000309047810 */ /* 0x000fe20007ffe0ff */
[----:B------:R-:W3:Y:S03]  /*0c20*/  @!P1 LDG.E R16, desc[UR8][R18.64+0x4] ;  /* 0x0000040812109981 */ /* 0x000ee6000c1e1900 */
[----:B------:R-:W-:-:S07]  /*0c30*/  ISETP.GE.AND P3, PT, R4, UR5, PT ;  /* 0x0000000504007c0c */ /* 0x000fce000bf66270 */
[----:B------:R-:W4:Y:S06]  /*0c40*/  @!P2 LDG.E R4, desc[UR8][R18.64+0x8] ;  /* 0x000008081204a981 */ /* 0x000f2c000c1e1900 */
[----:B------:R1:W5:Y:S01]  /*0c50*/  @!P3 LDG.E R8, desc[UR8][R18.64+0xc] ;  /* 0x00000c081208b981 */ /* 0x000362000c1e1900 */
[----:B------:R-:W-:Y:S01]  /*0c60*/  @!P0 IMAD.MOV.U32 R5, RZ, RZ, 0x3f000000 ;  /* 0x3f000000ff058424 */ /* 0x000fe200078e00ff */
[----:B0-----:R-:W-:Y:S01]  /*0c70*/  @!P0 MOV R15, 0x437c0000 ;  /* 0x437c0000000f8802 */ /* 0x001fe20000000f00 */
[----:B------:R-:W-:Y:S01]  /*0c80*/  @P0 MUFU.EX2 R13, R0 ;  /* 0x00000000000d0308 */ /* 0x000fe20000000800 */
[----:B------:R-:W-:-:S02]  /*0c90*/  @!P1 MOV R17, 0x3f000000 ;  /* 0x3f00000000119802 */ /* 0x000fc40000000f00 */
[----:B------:R-:W-:Y:S02]  /*0ca0*/  @!P1 MOV R21, 0x437c0000 ;  /* 0x437c000000159802 */ /* 0x000fe40000000f00 */
[----:B------:R-:W-:Y:S02]  /*0cb0*/  @!P3 MOV R23, 0x3f000000 ;  /* 0x3f0000000017b802 */ /* 0x000fe40000000f00 */
[----:B-1----:R-:W-:Y:S01]  /*0cc0*/  @!P2 MOV R19, 0x3f000000 ;  /* 0x3f0000000013a802 */ /* 0x002fe20000000f00 */
[----:B------:R-:W0:Y:S01]  /*0cd0*/  @P1 MUFU.EX2 R11, R0 ;  /* 0x00000000000b1308 */ /* 0x000e220000000800 */
[----:B------:R-:W-:Y:S02]  /*0ce0*/  @!P3 MOV R25, 0x437c0000 ;  /* 0x437c00000019b802 */ /* 0x000fe40000000f00 */
[----:B------:R-:W-:Y:S01]  /*0cf0*/  IADD3 R9, PT, PT, R9, 0x4, RZ ;  /* 0x0000000409097810 */ /* 0x000fe20007ffe0ff */
[----:B0-----:R-:W-:Y:S01]  /*0d00*/  @P1 FMUL R11, R6, R11 ;  /* 0x0000000b060b1220 */ /* 0x001fe20000400000 */
[----:B--2---:R-:W-:-:S03]  /*0d10*/  @!P0 FFMA.SAT R12, R14, 0.0057249800302088260651, R5 ;  /* 0x3bbb989d0e0c8823 */ /* 0x004fc60000002005 */
[----:B------:R-:W0:Y:S01]  /*0d20*/  @P2 MUFU.EX2 R5, R0 ;  /* 0x0000000000052308 */ /* 0x000e220000000800 */
[----:B------:R-:W-:Y:S01]  /*0d30*/  @!P0 FFMA.RM R12, R12, R15, 12582913 ;  /* 0x4b4000010c0c8423 */ /* 0x000fe2000000400f */
[----:B---3--:R-:W-:-:S03]  /*0d40*/  @!P1 FFMA.SAT R10, R16, 0.0057249800302088260651, R17 ;  /* 0x3bbb989d100a9823 */ /* 0x008fc60000002011 */
[C---:B------:R-:W-:Y:S01]  /*0d50*/  @!P0 FADD R15, R12.reuse, -12583039 ;  /* 0xcb40007f0c0f8421 */ /* 0x040fe20000000000 */
[----:B------:R-:W-:Y:S01]  /*0d60*/  @!P0 SHF.L.U32 R12, R12, 0x17, RZ ;  /* 0x000000170c0c8819 */ /* 0x000fe200000006ff */
[----:B------:R-:W-:Y:S01]  /*0d70*/  @!P1 FFMA.RM R10, R10, R21, 12582913 ;  /* 0x4b4000010a0a9423 */ /* 0x000fe20000004015 */
[----:B------:R-:W-:Y:S01]  /*0d80*/  @!P2 MOV R21, 0x437c0000 ;  /* 0x437c00000015a802 */ /* 0x000fe20000000f00 */
[----:B------:R-:W-:Y:S02]  /*0d90*/  @!P0 FFMA R17, R14, 1.4426950216293334961, -R15 ;  /* 0x3fb8aa3b0e118823 */ /* 0x000fe4000000080f */
[----:B------:R-:W1:Y:S01]  /*0da0*/  @P3 MUFU.EX2 R15, R0 ;  /* 0x00000000000f3308 */ /* 0x000e620000000800 */
[----:B----4-:R-:W-:Y:S01]  /*0db0*/  @!P2 FFMA.SAT R18, R4, 0.0057249800302088260651, R19 ;  /* 0x3bbb989d0412a823 */ /* 0x010fe20000002013 */
[----:B------:R-:W-:Y:S01]  /*0dc0*/  @!P1 FADD R19, R10, -12583039 ;  /* 0xcb40007f0a139421 */ /* 0x000fe20000000000 */
[----:B------:R-:W-:Y:S01]  /*0dd0*/  @!P0 FFMA R17, R14, 1.925963033500011079e-08, R17 ;  /* 0x32a570600e118823 */ /* 0x000fe20000000011 */
[----:B0-----:R-:W-:Y:S01]  /*0de0*/  @P2 FMUL R5, R6, R5 ;  /* 0x0000000506052220 */ /* 0x001fe20000400000 */
[----:B------:R-:W-:Y:S01]  /*0df0*/  @!P2 FFMA.RM R14, R18, R21, 12582913 ;  /* 0x4b400001120ea423 */ /* 0x000fe20000004015 */
[----:B------:R-:W-:Y:S01]  /*0e00*/  @!P1 FFMA R19, R16, 1.4426950216293334961, -R19 ;  /* 0x3fb8aa3b10139823 */ /* 0x000fe20000000813 */
[----:B-----5:R-:W-:-:S02]  /*0e10*/  @!P3 FFMA.SAT R20, R8, 0.0057249800302088260651, R23 ;  /* 0x3bbb989d0814b823 */ /* 0x020fc40000002017 */
[----:B------:R-:W-:Y:S01]  /*0e20*/  @!P2 FADD R21, R14, -12583039 ;  /* 0xcb40007f0e15a421 */ /* 0x000fe20000000000 */
[----:B------:R-:W-:Y:S01]  /*0e30*/  @!P1 FFMA R18, R16, 1.925963033500011079e-08, R19 ;  /* 0x32a5706010129823 */ /* 0x000fe20000000013 */
[----:B------:R-:W-:Y:S01]  /*0e40*/  @!P3 FFMA.RM R16, R20, R25, 12582913 ;  /* 0x4b4000011410b423 */ /* 0x000fe20000004019 */
[----:B------:R-:W0:Y:S01]  /*0e50*/  @!P0 MUFU.EX2 R17, R17 ;  /* 0x0000001100118308 */ /* 0x000e220000000800 */
[----:B------:R-:W-:Y:S02]  /*0e60*/  @!P2 FFMA R21, R4, 1.4426950216293334961, -R21 ;  /* 0x3fb8aa3b0415a823 */ /* 0x000fe40000000815 */
[C---:B------:R-:W-:Y:S01]  /*0e70*/  @!P3 FADD R19, R16.reuse, -12583039 ;  /* 0xcb40007f1013b421 */ /* 0x040fe20000000000 */
[----:B------:R-:W-:Y:S01]  /*0e80*/  @!P3 SHF.L.U32 R16, R16, 0x17, RZ ;  /* 0x000000171010b819 */ /* 0x000fe200000006ff */
[----:B------:R-:W-:Y:S01]  /*0e90*/  @!P2 FFMA R4, R4, 1.925963033500011079e-08, R21 ;  /* 0x32a570600404a823 */ /* 0x000fe20000000015 */
[----:B-1----:R-:W-:Y:S01]  /*0ea0*/  @P3 FMUL R15, R6, R15 ;  /* 0x0000000f060f3220 */ /* 0x002fe20000400000 */
[C---:B------:R-:W-:Y:S01]  /*0eb0*/  @!P3 FFMA R19, R8.reuse, 1.4426950216293334961, -R19 ;  /* 0x3fb8aa3b0813b823 */ /* 0x040fe20000000813 */
[----:B------:R-:W1:Y:S03]  /*0ec0*/  @!P1 MUFU.EX2 R18, R18 ;  /* 0x0000001200129308 */ /* 0x000e660000000800 */
[----:B------:R-:W-:Y:S01]  /*0ed0*/  @!P3 FFMA R19, R8, 1.925963033500011079e-08, R19 ;  /* 0x32a570600813b823 */ /* 0x000fe20000000013 */
[----:B------:R-:W-:Y:S01]  /*0ee0*/  @P0 FMUL R8, R6, R13 ;  /* 0x0000000d06080220 */ /* 0x000fe20000400000 */
[----:B------:R-:W-:-:S03]  /*0ef0*/  @!P1 SHF.L.U32 R13, R10, 0x17, RZ ;  /* 0x000000170a0d9819 */ /* 0x000fc600000006ff */
[----:B------:R-:W2:Y:S01]  /*0f00*/  @!P2 MUFU.EX2 R4, R4 ;  /* 0x000000040004a308 */ /* 0x000ea20000000800 */
[----:B0-----:R-:W-:-:S04]  /*0f10*/  @!P0 FMUL R8, R12, R17 ;  /* 0x000000110c088220 */ /* 0x001fc80000400000 */
[----:B------:R-:W-:Y:S01]  /*0f20*/  FADD R8, R3, R8 ;  /* 0x0000000803087221 */ /* 0x000fe20000000000 */
[----:B------:R-:W-:Y:S02]  /*0f30*/  @!P2 IMAD.SHL.U32 R3, R14, 0x800000, RZ ;  /* 0x008000000e03a824 */ /* 0x000fe400078e00ff */
[----:B------:R-:W0:Y:S01]  /*0f40*/  @!P3 MUFU.EX2 R19, R19 ;  /* 0x000000130013b308 */ /* 0x000e220000000800 */
[----:B-1----:R-:W-:-:S04]  /*0f50*/  @!P1 FMUL R11, R13, R18 ;  /* 0x000000120d0b9220 */ /* 0x002fc80000400000 */
[----:B------:R-:W-:Y:S01]  /*0f60*/  FADD R8, R8, R11 ;  /* 0x0000000b08087221 */ /* 0x000fe20000000000 */
[----:B--2---:R-:W-:-:S04]  /*0f70*/  @!P2 FMUL R5, R3, R4 ;  /* 0x000000040305a220 */ /* 0x004fc80000400000 */
[----:B------:R-:W-:Y:S01]  /*0f80*/  FADD R8, R8, R5 ;  /* 0x0000000508087221 */ /* 0x000fe20000000000 */
[----:B0-----:R-:W-:-:S04]  /*0f90*/  @!P3 FMUL R15, R16, R19 ;  /* 0x00000013100fb220 */ /* 0x001fc80000400000 */
[----:B------:R-:W-:-:S07]  /*0fa0*/  FADD R3, R8, R15 ;  /* 0x0000000f08037221 */ /* 0x000fce0000000000 */
.L_x_3:
[----:B------:R-:W-:Y:S05]  /*0fb0*/  BRA.U !UP1, `(.L_x_0) ;  /* 0x0000000509047547 */ /* 0x000fea000b800000 */
[----:B------:R-:W-:Y:S02]  /*0fc0*/  UISETP.NE.AND UP0, UPT, UR7, 0x1, UPT ;  /* 0x000000010700788c */ /* 0x000fe4000bf05270 */
[----:B------:R-:W-:-:S04]  /*0fd0*/  ULOP3.LUT UR4, UR4, 0x1, URZ, 0xc0, !UPT ;  /* 0x0000000104047892 */ /* 0x000fc8000f8ec0ff */
[----:B------:R-:W-:-:S03]  /*0fe0*/  UISETP.NE.U32.AND UP1, UPT, UR4, 0x1, UPT ;  /* 0x000000010400788c */ /* 0x000fc6000bf25070 */
[----:B------:R-:W-:Y:S08]  /*0ff0*/  BRA.U !UP0, `(.L_x_4) ;  /* 0x0000000108a47547 */ /* 0x000ff0000b800000 */
[C---:B------:R-:W-:Y:S02]  /*1000*/  ISETP.GE.AND P0, PT, R9.reuse, UR5, PT ;  /* 0x0000000509007c0c */ /* 0x040fe4000bf06270 */
[----:B------:R-:W-:-:S04]  /*1010*/  IADD3 R4, PT, PT, R9, 0x1, RZ ;  /* 0x0000000109047810 */ /* 0x000fc80007ffe0ff */
[----:B------:R-:W-:-:S07]  /*1020*/  ISETP.GE.AND P1, PT, R4, UR5, PT ;  /* 0x0000000504007c0c */ /* 0x000fce000bf26270 */
[----:B------:R-:W0:Y:S01]  /*1030*/  @!P0 LDC.64 R10, c[0x0][0x388] ;  /* 0x0000e200ff0a8b82 */ /* 0x000e220000000a00 */
[----:B------:R-:W-:-:S05]  /*1040*/  @!P0 IADD3 R13, PT, PT, R2, R9, RZ ;  /* 0x00000009020d8210 */ /* 0x000fca0007ffe0ff */
[----:B------:R-:W-:Y:S02]  /*1050*/  @!P1 IADD3 R15, P2, PT, R2, R9, RZ ;  /* 0x00000009020f9210 */ /* 0x000fe40007f5e0ff */
[----:B------:R-:W1:Y:S01]  /*1060*/  @!P1 LDC.64 R4, c[0x0][0x388] ;  /* 0x0000e200ff049b82 */ /* 0x000e620000000a00 */
[----:B0-----:R-:W-:Y:S01]  /*1070*/  @!P0 IMAD.WIDE R10, R13, 0x4, R10 ;  /* 0x000000040d0a8825 */ /* 0x001fe200078e020a */
[----:B------:R-:W-:-:S04]  /*1080*/  @!P1 SHF.R.S32.HI R13, RZ, 0x1f, R9 ;  /* 0x0000001fff0d9819 */ /* 0x000fc80000011409 */
[----:B------:R-:W-:Y:S01]  /*1090*/  @!P1 LEA.HI.X.SX32 R8, R2, R13, 0x1, P2 ;  /* 0x0000000d02089211 */ /* 0x000fe200010f0eff */
[----:B------:R-:W2:Y:S01]  /*10a0*/  @!P0 LDG.E R10, desc[UR8][R10.64] ;  /* 0x000000080a0a8981 */ /* 0x000ea2000c1e1900 */
[----:B-1----:R-:W-:-:S04]  /*10b0*/  @!P1 LEA R4, P2, R15, R4, 0x2 ;  /* 0x000000040f049211 */ /* 0x002fc800078410ff */
[----:B------:R-:W-:-:S05]  /*10c0*/  @!P1 LEA.HI.X R5, R15, R5, R8, 0x2, P2 ;  /* 0x000000050f059211 */ /* 0x000fca00010f1408 */
[----:B------:R-:W3:Y:S01]  /*10d0*/  @!P1 LDG.E R4, desc[UR8][R4.64+0x4] ;  /* 0x0000040804049981 */ /* 0x000ee2000c1e1900 */
[----:B------:R-:W-:Y:S02]  /*10e0*/  @!P0 MOV R13, 0x3f000000 ;  /* 0x3f000000000d8802 */ /* 0x000fe40000000f00 */
[----:B------:R-:W-:Y:S02]  /*10f0*/  @!P0 MOV R15, 0x437c0000 ;  /* 0x437c0000000f8802 */ /* 0x000fe40000000f00 */
[----:B------:R-:W-:Y:S02]  /*1100*/  @!P1 MOV R17, 0x3f000000 ;  /* 0x3f00000000119802 */ /* 0x000fe40000000f00 */
[----:B------:R-:W-:Y:S02]  /*1110*/  @!P1 MOV R19, 0x437c0000 ;  /* 0x437c000000139802 */ /* 0x000fe40000000f00 */
[----:B------:R-:W-:Y:S01]  /*1120*/  IADD3 R9, PT, PT, R9, 0x2, RZ ;  /* 0x0000000209097810 */ /* 0x000fe20007ffe0ff */
[----:B--2---:R-:W-:-:S02]  /*1130*/  @!P0 FFMA.SAT R8, R10, 0.0057249800302088260651, R13 ;  /* 0x3bbb989d0a088823 */ /* 0x004fc4000000200d */
[----:B------:R-:W0:Y:S02]  /*1140*/  @P0 MUFU.EX2 R13, R0 ;  /* 0x00000000000d0308 */ /* 0x000e240000000800 */
[----:B------:R-:W-:-:S04]  /*1150*/  @!P0 FFMA.RM R15, R8, R15, 12582913 ;  /* 0x4b400001080f8423 */ /* 0x000fc8000000400f */
[C---:B------:R-:W-:Y:S01]  /*1160*/  @!P0 FADD R11, R15.reuse, -12583039 ;  /* 0xcb40007f0f0b8421 */ /* 0x040fe20000000000 */
[----:B------:R-:W-:Y:S01]  /*1170*/  @!P0 SHF.L.U32 R15, R15, 0x17, RZ ;  /* 0x000000170f0f8819 */ /* 0x000fe200000006ff */
[----:B---3--:R-:W-:Y:S02]  /*1180*/  @!P1 FFMA.SAT R8, R4, 0.0057249800302088260651, R17 ;  /* 0x3bbb989d04089823 */ /* 0x008fe40000002011 */
[----:B------:R-:W-:Y:S01]  /*1190*/  @!P0 FFMA R11, R10, 1.4426950216293334961, -R11 ;  /* 0x3fb8aa3b0a0b8823 */ /* 0x000fe2000000080b */
[----:B------:R-:W1:Y:S01]  /*11a0*/  @P1 MUFU.EX2 R17, R0 ;  /* 0x0000000000111308 */ /* 0x000e620000000800 */
[----:B------:R-:W-:Y:S02]  /*11b0*/  @!P1 FFMA.RM R8, R8, R19, 12582913 ;  /* 0x4b40000108089423 */ /* 0x000fe40000004013 */
[----:B------:R-:W-:Y:S02]  /*11c0*/  @!P0 FFMA R12, R10, 1.925963033500011079e-08, R11 ;  /* 0x32a570600a0c8823 */ /* 0x000fe4000000000b */
[C---:B------:R-:W-:Y:S01]  /*11d0*/  @!P1 FADD R5, R8.reuse, -12583039 ;  /* 0xcb40007f08059421 */ /* 0x040fe20000000000 */
[----:B------:R-:W-:-:S03]  /*11e0*/  @!P1 IMAD.SHL.U32 R8, R8, 0x800000, RZ ;  /* 0x0080000008089824 */ /* 0x000fc600078e00ff */
[----:B------:R-:W2:Y:S01]  /*11f0*/  @!P0 MUFU.EX2 R12, R12 ;  /* 0x0000000c000c8308 */ /* 0x000ea20000000800 */
[----:B------:R-:W-:-:S04]  /*1200*/  @!P1 FFMA R5, R4, 1.4426950216293334961, -R5 ;  /* 0x3fb8aa3b04059823 */ /* 0x000fc80000000805 */
[----:B------:R-:W-:Y:S01]  /*1210*/  @!P1 FFMA R10, R4, 1.925963033500011079e-08, R5 ;  /* 0x32a57060040a9823 */ /* 0x000fe20000000005 */
[C---:B0-----:R-:W-:Y:S01]  /*1220*/  @P0 FMUL R4, R6.reuse, R13 ;  /* 0x0000000d06040220 */ /* 0x041fe20000400000 */
[----:B-1----:R-:W-:Y:S02]  /*1230*/  @P1 FMUL R5, R6, R17 ;  /* 0x0000001106051220 */ /* 0x002fe40000400000 */
[----:B------:R-:W0:Y:S01]  /*1240*/  @!P1 MUFU.EX2 R11, R10 ;  /* 0x0000000a000b9308 */ /* 0x000e220000000800 */
[----:B--2---:R-:W-:-:S04]  /*1250*/  @!P0 FMUL R4, R15, R12 ;  /* 0x0000000c0f048220 */ /* 0x004fc80000400000 */
[----:B------:R-:W-:Y:S01]  /*1260*/  FADD R4, R3, R4 ;  /* 0x0000000403047221 */ /* 0x000fe20000000000 */
[----:B0-----:R-:W-:-:S04]  /*1270*/  @!P1 FMUL R5, R8, R11 ;  /* 0x0000000b08059220 */ /* 0x001fc80000400000 */
[----:B------:R-:W-:-:S07]  /*1280*/  FADD R3, R4, R5 ;  /* 0x0000000504037221 */ /* 0x000fce0000000000 */
.L_x_4:
[----:B------:R-:W-:Y:S05]  /*1290*/  BRA.U UP1, `(.L_x_0) ;  /* 0x00000001014c7547 */ /* 0x000fea000b800000 */
[----:B------:R-:W-:-:S13]  /*12a0*/  ISETP.GE.AND P0, PT, R9, UR5, PT ;  /* 0x0000000509007c0c */ /* 0x000fda000bf06270 */
[----:B------:R-:W0:Y:S02]  /*12b0*/  @P0 MUFU.EX2 R5, R0 ;  /* 0x0000000000050308 */ /* 0x000e240000000800 */
[----:B0-----:R-:W-:Y:S01]  /*12c0*/  @P0 FMUL R6, R6, R5 ;  /* 0x0000000506060220 */ /* 0x001fe20000400000 */
[----:B------:R-:W-:Y:S06]  /*12d0*/  @P0 BRA `(.L_x_5) ;  /* 0x0000000000380947 */ /* 0x000fec0003800000 */
[----:B------:R-:W0:Y:S01]  /*12e0*/  LDC.64 R4, c[0x0][0x388] ;  /* 0x0000e200ff047b82 */ /* 0x000e220000000a00 */
[----:B------:R-:W-:-:S05]  /*12f0*/  IADD3 R9, PT, PT, R2, R9, RZ ;  /* 0x0000000902097210 */ /* 0x000fca0007ffe0ff */
[----:B0-----:R-:W-:-:S06]  /*1300*/  IMAD.WIDE R4, R9, 0x4, R4 ;  /* 0x0000000409047825 */ /* 0x001fcc00078e0204 */
[----:B------:R-:W2:Y:S01]  /*1310*/  LDG.E R4, desc[UR8][R4.64] ;  /* 0x0000000804047981 */ /* 0x000ea2000c1e1900 */
[----:B------:R-:W-:Y:S01]  /*1320*/  HFMA2 R9, -RZ, RZ, 1.75, 0 ;  /* 0x3f000000ff097431 */ /* 0x000fe200000001ff */
[----:B------:R-:W-:-:S04]  /*1330*/  MOV R11, 0x437c0000 ;  /* 0x437c0000000b7802 */ /* 0x000fc80000000f00 */
[----:B--2---:R-:W-:-:S04]  /*1340*/  FFMA.SAT R0, R4, 0.0057249800302088260651, R9 ;  /* 0x3bbb989d04007823 */ /* 0x004fc80000002009 */
[----:B------:R-:W-:-:S04]  /*1350*/  FFMA.RM R0, R0, R11, 12582913 ;  /* 0x4b40000100007423 */ /* 0x000fc8000000400b */
[C---:B------:R-:W-:Y:S01]  /*1360*/  FADD R9, R0.reuse, -12583039 ;  /* 0xcb40007f00097421 */ /* 0x040fe20000000000 */
[----:B------:R-:W-:-:S03]  /*1370*/  SHF.L.U32 R0, R0, 0x17, RZ ;  /* 0x0000001700007819 */ /* 0x000fc600000006ff */
[----:B------:R-:W-:-:S04]  /*1380*/  FFMA R9, R4, 1.4426950216293334961, -R9 ;  /* 0x3fb8aa3b04097823 */ /* 0x000fc80000000809 */
[----:B------:R-:W-:-:S06]  /*1390*/  FFMA R9, R4, 1.925963033500011079e-08, R9 ;  /* 0x32a5706004097823 */ /* 0x000fcc0000000009 */
[----:B------:R-:W0:Y:S02]  /*13a0*/  MUFU.EX2 R9, R9 ;  /* 0x0000000900097308 */ /* 0x000e240000000800 */
[----:B0-----:R-:W-:-:S07]  /*13b0*/  FMUL R6, R0, R9 ;  /* 0x0000000900067220 */ /* 0x001fce0000400000 */
.L_x_5:
[----:B------:R-:W-:-:S07]  /*13c0*/  FADD R3, R3, R6 ;  /* 0x0000000603037221 */ /* 0x000fce0000000000 */
.L_x_0:
[----:B------:R-:W0:Y:S02]  /*13d0*/  LDC R0, c[0x0][0x3a4] ;  /* 0x0000e900ff007b82 */ /* 0x000e240000000800 */
[----:B0-----:R-:W-:-:S13]  /*13e0*/  ISETP.GE.AND P0, PT, R0, 0x1, PT ;  /* 0x000000010000780c */ /* 0x001fda0003f06270 */
[----:B------:R-:W-:Y:S05]  /*13f0*/  @!P0 EXIT ;  /* 0x000000000000894d */ /* 0x000fea0003800000 */
[----:B------:R-:W-:Y:S01]  /*1400*/  HFMA2 R0, -RZ, RZ, 1.75, 0 ;  /* 0x3f000000ff007431 */ /* 0x000fe200000001ff */
[----:B------:R-:W-:Y:S01]  /*1410*/  MOV R5, 0x437c0000 ;  /* 0x437c000000057802 */ /* 0x000fe20000000f00 */
[----:B------:R-:W-:Y:S04]  /*1420*/  BSSY.RECONVERGENT B0, `(.L_x_6) ;  /* 0x0000014000007945 */ /* 0x000fe80003800200 */
[----:B------:R-:W-:Y:S02]  /*1430*/  FFMA.RM R5, R0, R5, 12582913 ;  /* 0x4b40000100057423 */ /* 0x000fe40000004005 */
[----:B------:R-:W0:Y:S02]  /*1440*/  MUFU.RCP R0, R3 ;  /* 0x0000000300007308 */ /* 0x000e240000001000 */
[----:B------:R-:W-:-:S04]  /*1450*/  FADD R2, R5, -12583039 ;  /* 0xcb40007f05027421 */ /* 0x000fc80000000000 */
[----:B------:R-:W-:-:S04]  /*1460*/  FADD R2, RZ, -R2 ;  /* 0x80000002ff027221 */ /* 0x000fc80000000000 */
[----:B------:R-:W-:Y:S01]  /*1470*/  FADD R4, RZ, R2 ;  /* 0x00000002ff047221 */ /* 0x000fe20000000000 */
[----:B------:R-:W-:-:S03]  /*1480*/  SHF.L.U32 R2, R5, 0x17, RZ ;  /* 0x0000001705027819 */ /* 0x000fc600000006ff */
[----:B------:R-:W1:Y:S01]  /*1490*/  MUFU.EX2 R9, R4 ;  /* 0x0000000400097308 */ /* 0x000e620000000800 */
[----:B0-----:R-:W-:-:S04]  /*14a0*/  FFMA R5, R0, -R3, 1 ;  /* 0x3f80000000057423 */ /* 0x001fc80000000803 */
[----:B------:R-:W-:Y:S01]  /*14b0*/  FFMA R0, R0, R5, R0 ;  /* 0x0000000500007223 */ /* 0x000fe20000000000 */
[----:B-1----:R-:W-:-:S04]  /*14c0*/  FMUL R9, R2, R9 ;  /* 0x0000000902097220 */ /* 0x002fc80000400000 */
[----:B------:R-:W0:Y:S01]  /*14d0*/  FCHK P0, R9, R3 ;  /* 0x0000000309007302 */ /* 0x000e220000000000 */
[----:B------:R-:W-:-:S04]  /*14e0*/  FFMA R2, R0, R9, RZ ;  /* 0x0000000900027223 */ /* 0x000fc800000000ff */
[----:B------:R-:W-:-:S04]  /*14f0*/  FFMA R5, R2, -R3, R9 ;  /* 0x8000000302057223 */ /* 0x000fc80000000009 */
[----:B------:R-:W-:Y:S01]  /*1500*/  FFMA R2, R0, R5, R2 ;  /* 0x0000000500027223 */ /* 0x000fe20000000002 */
[----:B0-----:R-:W-:Y:S06]  /*1510*/  @!P0 BRA `(.L_x_7) ;  /* 0x0000000000108947 */ /* 0x001fec0003800000 */
[----:B------:R-:W-:Y:S02]  /*1520*/  MOV R0, R9 ;  /* 0x0000000900007202 */ /* 0x000fe40000000f00 */
[----:B------:R-:W-:-:S07]  /*1530*/  MOV R2, 0x1550 ;  /* 0x0000155000027802 */ /* 0x000fce0000000f00 */
[----:B------:R-:W-:Y:S05]  /*1540*/  CALL.REL.NOINC `($__internal_0_$__cuda_sm3x_div_rn_noftz_f32_slowpath) ;  /* 0x00000014005c7944 */ /* 0x000fea0003c00000 */
[----:B------:R-:W-:-:S07]  /*1550*/  IMAD.MOV.U32 R2, RZ, RZ, R0 ;  /* 0x000000ffff027224 */ /* 0x000fce00078e0000 */
.L_x_7:
[----:B------:R-:W-:Y:S05]  /*1560*/  BSYNC.RECONVERGENT B0 ;  /* 0x0000000000007941 */ /* 0x000fea0003800200 */
.L_x_6:
[----:B------:R-:W0:Y:S01]  /*1570*/  LDC R0, c[0x0][0x3a4] ;  /* 0x0000e900ff007b82 */ /* 0x000e220000000800 */
[----:B------:R-:W-:Y:S01]  /*1580*/  HFMA2 R5, -RZ, RZ, 0, 0 ;  /* 0x00000000ff057431 */ /* 0x000fe200000001ff */
[C---:B0-----:R-:W-:Y:S01]  /*1590*/  ISETP.GE.U32.AND P0, PT, R0.reuse, 0x8, PT ;  /* 0x000000080000780c */ /* 0x041fe20003f06070 */
[----:B------:R-:W-:Y:S01]  /*15a0*/  IMAD R4, R7, R0, RZ ;  /* 0x0000000007047224 */ /* 0x000fe200078e02ff */
[----:B------:R-:W-:-:S04]  /*15b0*/  LOP3.LUT R10, R0, 0x7, RZ, 0xc0, !PT ;  /* 0x00000007000a7812 */ /* 0x000fc800078ec0ff */
[----:B------:R-:W-:-:S07]  /*15c0*/  ISETP.NE.AND P1, PT, R10, RZ, PT ;  /* 0x000000ff0a00720c */ /* 0x000fce0003f25270 */
[----:B------:R-:W-:Y:S06]  /*15d0*/  @!P0 BRA `(.L_x_8) ;  /* 0x0000000000548947 */ /* 0x000fec0003800000 */
[----:B------:R-:W0:Y:S01]  /*15e0*/  LDCU.64 UR4, c[0x0][0x380] ;  /* 0x00007000ff0477ac */ /* 0x000e220008000a00 */
[----:B------:R-:W-:Y:S02]  /*15f0*/  LOP3.LUT R5, R0, 0x7ffffff8, RZ, 0xc0, !PT ;  /* 0x7ffffff800057812 */ /* 0x000fe400078ec0ff */
[----:B------:R-:W-:Y:S02]  /*1600*/  MOV R11, R4 ;  /* 0x00000004000b7202 */ /* 0x000fe40000000f00 */
[----:B------:R-:W-:Y:S01]  /*1610*/  IADD3 R6, PT, PT, -R5, RZ, RZ ;  /* 0x000000ff05067210 */ /* 0x000fe20007ffe1ff */
[----:B0-----:R-:W-:-:S04]  /*1620*/  UIADD3 UR4, UP0, UPT, UR4, 0x10, URZ ;  /* 0x0000001004047890 */ /* 0x001fc8000ff1e0ff */
[----:B------:R-:W-:-:S12]  /*1630*/  UIADD3.X UR5, UPT, UPT, URZ, UR5, URZ, UP0, !UPT ;  /* 0x00000005ff057290 */ /* 0x000fd800087fe4ff */
.L_x_9:
[----:B0-----:R-:W-:Y:S02]  /*1640*/  MOV R8, UR4 ;  /* 0x0000000400087c02 */ /* 0x001fe40008000f00 */
[----:B------:R-:W-:Y:S02]  /*1650*/  MOV R9, UR5 ;  /* 0x0000000500097c02 */ /* 0x000fe40008000f00 */
[----:B------:R-:W-:Y:S01]  /*1660*/  IADD3 R6, PT, PT, R6, 0x8, RZ ;  /* 0x0000000806067810 */ /* 0x000fe20007ffe0ff */
[----:B------:R-:W-:-:S03]  /*1670*/  IMAD.WIDE R8, R11, 0x4, R8 ;  /* 0x000000040b087825 */ /* 0x000fc600078e0208 */
[----:B------:R-:W-:Y:S02]  /*1680*/  ISETP.NE.AND P0, PT, R6, RZ, PT ;  /* 0x000000ff0600720c */ /* 0x000fe40003f05270 */
[----:B------:R-:W-:Y:S01]  /*1690*/  IADD3 R11, PT, PT, R11, 0x8, RZ ;  /* 0x000000080b0b7810 */ /* 0x000fe20007ffe0ff */
[----:B------:R0:W-:Y:S04]  /*16a0*/  STG.E desc[UR8][R8.64+-0x10], R2 ;  /* 0xfffff00208007986 */ /* 0x0001e8000c101908 */
[----:B------:R0:W-:Y:S04]  /*16b0*/  STG.E desc[UR8][R8.64+-0xc], R2 ;  /* 0xfffff40208007986 */ /* 0x0001e8000c101908 */
[----:B------:R0:W-:Y:S04]  /*16c0*/  STG.E desc[UR8][R8.64+-0x8], R2 ;  /* 0xfffff80208007986 */ /* 0x0001e8000c101908 */
[----:B------:R0:W-:Y:S04]  /*16d0*/  STG.E desc[UR8][R8.64+-0x4], R2 ;  /* 0xfffffc0208007986 */ /* 0x0001e8000c101908 */
[----:B------:R0:W-:Y:S04]  /*16e0*/  STG.E desc[UR8][R8.64], R2 ;  /* 0x0000000208007986 */ /* 0x0001e8000c101908 */
[----:B------:R0:W-:Y:S04]  /*16f0*/  STG.E desc[UR8][R8.64+0x4], R2 ;  /* 0x0000040208007986 */ /* 0x0001e8000c101908 */
[----:B------:R0:W-:Y:S04]  /*1700*/  STG.E desc[UR8][R8.64+0x8], R2 ;  /* 0x0000080208007986 */ /* 0x0001e8000c101908 */
[----:B------:R0:W-:Y:S01]  /*1710*/  STG.E desc[UR8][R8.64+0xc], R2 ;  /* 0x00000c0208007986 */ /* 0x0001e2000c101908 */
[----:B------:R-:W-:Y:S05]  /*1720*/  @P0 BRA `(.L_x_9) ;  /* 0xfffffffc00c40947 */ /* 0x000fea000383ffff */
.L_x_8:
[----:B------:R-:W-:Y:S05]  /*1730*/  @!P1 BRA `(.L_x_10) ;  /* 0x0000000000689947 */ /* 0x000fea0003800000 */
[----:B------:R-:W-:Y:S02]  /*1740*/  ISETP.GE.U32.AND P0, PT, R10, 0x4, PT ;  /* 0x000000040a00780c */ /* 0x000fe40003f06070 */
[----:B------:R-:W-:-:S04]  /*1750*/  LOP3.LUT R6, R0, 0x3, RZ, 0xc0, !PT ;  /* 0x0000000300067812 */ /* 0x000fc800078ec0ff */
[----:B------:R-:W-:-:S07]  /*1760*/  ISETP.NE.AND P1, PT, R6, RZ, PT ;  /* 0x000000ff0600720c */ /* 0x000fce0003f25270 */
[----:B------:R-:W-:Y:S06]  /*1770*/  @!P0 BRA `(.L_x_11) ;  /* 0x0000000000208947 */ /* 0x000fec0003800000 */
[----:B0-----:R-:W0:Y:S01]  /*1780*/  LDC.64 R8, c[0x0][0x380] ;  /* 0x0000e000ff087b82 */ /* 0x001e220000000a00 */
[----:B------:R-:W-:Y:S02]  /*1790*/  IADD3 R11, PT, PT, R4, R5, RZ ;  /* 0x00000005040b7210 */ /* 0x000fe40007ffe0ff */
[----:B------:R-:W-:-:S03]  /*17a0*/  IADD3 R5, PT, PT, R5, 0x4, RZ ;  /* 0x0000000405057810 */ /* 0x000fc60007ffe0ff */
[----:B0-----:R-:W-:-:S05]  /*17b0*/  IMAD.WIDE R8, R11, 0x4, R8 ;  /* 0x000000040b087825 */ /* 0x001fca00078e0208 */
[----:B------:R1:W-:Y:S04]  /*17c0*/  STG.E desc[UR8][R8.64], R2 ;  /* 0x0000000208007986 */ /* 0x0003e8000c101908 */
[----:B------:R1:W-:Y:S04]  /*17d0*/  STG.E desc[UR8][R8.64+0x4], R2 ;  /* 0x0000040208007986 */ /* 0x0003e8000c101908 */
[----:B------:R1:W-:Y:S04]  /*17e0*/  STG.E desc[UR8][R8.64+0x8], R2 ;  /* 0x0000080208007986 */ /* 0x0003e8000c101908 */
[----:B------:R1:W-:Y:S02]  /*17f0*/  STG.E desc[UR8][R8.64+0xc], R2 ;  /* 0x00000c0208007986 */ /* 0x0003e4000c101908 */
.L_x_11:
[----:B------:R-:W-:Y:S05]  /*1800*/  @!P1 BRA `(.L_x_10) ;  /* 0x0000000000349947 */ /* 0x000fea0003800000 */
[----:B01----:R-:W-:Y:S02]  /*1810*/  LOP3.LUT R8, R0, 0x1, RZ, 0xc0, !PT ;  /* 0x0000000100087812 */ /* 0x003fe400078ec0ff */
[----:B------:R-:W-:Y:S02]  /*1820*/  ISETP.NE.AND P0, PT, R6, 0x1, PT ;  /* 0x000000010600780c */ /* 0x000fe40003f05270 */
[----:B------:R-:W-:-:S11]  /*1830*/  ISETP.NE.U32.AND P1, PT, R8, 0x1, PT ;  /* 0x000000010800780c */ /* 0x000fd60003f25070 */
[----:B------:R-:W0:Y:S01]  /*1840*/  @P0 LDC.64 R8, c[0x0][0x380] ;  /* 0x0000e000ff080b82 */ /* 0x000e220000000a00 */
[----:B------:R-:W-:Y:S01]  /*1850*/  @P0 IMAD.IADD R11, R4, 0x1, R5 ;  /* 0x00000001040b0824 */ /* 0x000fe200078e0205 */
[----:B------:R-:W-:-:S04]  /*1860*/  @P0 IADD3 R5, PT, PT, R5, 0x2, RZ ;  /* 0x0000000205050810 */ /* 0x000fc80007ffe0ff */
[----:B------:R-:W-:Y:S02]  /*1870*/  @!P1 IADD3 R5, PT, PT, R4, R5, RZ ;  /* 0x0000000504059210 */ /* 0x000fe40007ffe0ff */
[----:B------:R-:W1:Y:S01]  /*1880*/  @!P1 LDC.64 R12, c[0x0][0x380] ;  /* 0x0000e000ff0c9b82 */ /* 0x000e620000000a00 */
[----:B0-----:R-:W-:-:S05]  /*1890*/  @P0 IMAD.WIDE R10, R11, 0x4, R8 ;  /* 0x000000040b0a0825 */ /* 0x001fca00078e0208 */
[----:B------:R2:W-:Y:S01]  /*18a0*/  @P0 STG.E desc[UR8][R10.64], R2 ;  /* 0x000000020a000986 */ /* 0x0005e2000c101908 */
[----:B-1----:R-:W-:-:S03]  /*18b0*/  @!P1 IMAD.WIDE R8, R5, 0x4, R12 ;  /* 0x0000000405089825 */ /* 0x002fc600078e020c */
[----:B------:R2:W-:Y:S04]  /*18c0*/  @P0 STG.E desc[UR8][R10.64+0x4], R2 ;  /* 0x000004020a000986 */ /* 0x0005e8000c101908 */
[----:B------:R2:W-:Y:S02]  /*18d0*/  @!P1 STG.E desc[UR8][R8.64], R2 ;  /* 0x0000000208009986 */ /* 0x0005e4000c101908 */
.L_x_10:
[----:B------:R-:W3:Y:S01]  /*18e0*/  LDCU UR4, c[0x0][0x3a8] ;  /* 0x00007500ff0477ac */ /* 0x000ee20008000800 */
[C---:B------:R-:W-:Y:S02]  /*18f0*/  ISETP.GE.U32.AND P0, PT, R0.reuse, 0x4, PT ;  /* 0x000000040000780c */ /* 0x040fe40003f06070 */
[----:B------:R-:W-:Y:S02]  /*1900*/  LOP3.LUT R5, R0, 0x3, RZ, 0xc0, !PT ;  /* 0x0000000300057812 */ /* 0x000fe400078ec0ff */
[----:B------:R-:W-:Y:S01]  /*1910*/  MOV R6, RZ ;  /* 0x000000ff00067202 */ /* 0x000fe20000000f00 */
[----:B---3--:R-:W-:-:S08]  /*1920*/  IMAD R7, R7, UR4, RZ ;  /* 0x0000000407077c24 */ /* 0x008fd0000f8e02ff */
[----:B------:R-:W-:Y:S05]  /*1930*/  @!P0 BRA `(.L_x_12) ;  /* 0x00000008005c8947 */ /* 0x000fea0003800000 */
[----:B------:R-:W3:Y:S01]  /*1940*/  LDC.64 R18, c[0x0][0x380] ;  /* 0x0000e000ff127b82 */ /* 0x000ee20000000a00 */
[----:B------:R-:W-:Y:S01]  /*1950*/  LOP3.LUT R6, R0, 0x7ffffffc, RZ, 0xc0, !PT ;  /* 0x7ffffffc00067812 */ /* 0x000fe200078ec0ff */
[----:B------:R-:W4:Y:S01]  /*1960*/  LDCU UR12, c[0x0][0x3a8] ;  /* 0x00007500ff0c77ac */ /* 0x000f220008000800 */
[----:B012---:R-:W-:Y:S01]  /*1970*/  MOV R8, R7 ;  /* 0x0000000700087202 */ /* 0x007fe20000000f00 */
[----:B------:R-:W0:Y:S04]  /*1980*/  LDCU.64 UR10, c[0x0][0x388] ;  /* 0x00007100ff0a77ac */ /* 0x000e280008000a00 */
[----:B------:R-:W1:Y:S01]  /*1990*/  LDC.64 R16, c[0x0][0x388] ;  /* 0x0000e200ff107b82 */ /* 0x000e620000000a00 */
[----:B------:R-:W2:Y:S01]  /*19a0*/  LDCU.64 UR6, c[0x0][0x390] ;  /* 0x00007200ff0677ac */ /* 0x000ea20008000a00 */
[----:B------:R-:W-:-:S06]  /*19b0*/  UMOV UR4, URZ ;  /* 0x000000ff00047c82 */ /* 0x000fcc0008000000 */
[----:B------:R-:W0:Y:S02]  /*19c0*/  LDC.64 R14, c[0x0][0x390] ;  /* 0x0000e400ff0e7b82 */ /* 0x000e240000000a00 */
.L_x_25:
[----:B----4-:R-:W-:-:S09]  /*19d0*/  UISETP.GE.AND UP0, UPT, UR4, UR12, UPT ;  /* 0x0000000c0400728c */ /* 0x010fd2000bf06270 */
[----:B0-2---:R-:W-:Y:S05]  /*19e0*/  BRA.U UP0, `(.L_x_13) ;  /* 0x00000001007c7547 */ /* 0x005fea000b800000 */
[----:B-1----:R-:W-:-:S06]  /*19f0*/  IMAD.WIDE R12, R8, 0x4, R16 ;  /* 0x00000004080c7825 */ /* 0x002fcc00078e0210 */
[----:B------:R1:W4:Y:S01]  /*1a00*/  LDG.E R12, desc[UR8][R12.64] ;  /* 0x000000080c0c7981 */ /* 0x000322000c1e1900 */
[----:B0-----:R-:W-:-:S06]  /*1a10*/  IMAD.WIDE R10, R8, 0x4, R14 ;  /* 0x00000004080a7825 */ /* 0x001fcc00078e020e */
[----:B------:R0:W5:Y:S01]  /*1a20*/  LDG.E R11, desc[UR8][R10.64] ;  /* 0x000000080a0b7981 */ /* 0x000162000c1e1900 */
[----:B------:R-:W-:Y:S01]  /*1a30*/  HFMA2 R9, -RZ, RZ, 1.75, 0 ;  /* 0x3f000000ff097431 */ /* 0x000fe200000001ff */
[----:B------:R-:W-:Y:S01]  /*1a40*/  MOV R21, 0x437c0000 ;  /* 0x437c000000157802 */ /* 0x000fe20000000f00 */
[----:B------:R-:W1:Y:S01]  /*1a50*/  MUFU.RCP R2, R3 ;  /* 0x0000000300027308 */ /* 0x000e620000001000 */
[----:B------:R-:W-:Y:S01]  /*1a60*/  BSSY.RECONVERGENT B0, `(.L_x_14) ;  /* 0x0000014000007945 */ /* 0x000fe20003800200 */
[----:B-1----:R-:W-:Y:S01]  /*1a70*/  FFMA R13, R2, -R3, 1 ;  /* 0x3f800000020d7423 */ /* 0x002fe20000000803 */
[----:B----4-:R-:W-:-:S04]  /*1a80*/  FFMA.SAT R0, R12, 0.0057249800302088260651, R9 ;  /* 0x3bbb989d0c007823 */ /* 0x010fc80000002009 */
[----:B------:R-:W-:-:S04]  /*1a90*/  FFMA.RM R0, R0, R21, 12582913 ;  /* 0x4b40000100007423 */ /* 0x000fc80000004015 */
[C---:B------:R-:W-:Y:S01]  /*1aa0*/  FADD R9, R0.reuse, -12583039 ;  /* 0xcb40007f00097421 */ /* 0x040fe20000000000 */
[----:B------:R-:W-:-:S03]  /*1ab0*/  SHF.L.U32 R0, R0, 0x17, RZ ;  /* 0x0000001700007819 */ /* 0x000fc600000006ff */
[----:B------:R-:W-:-:S04]  /*1ac0*/  FFMA R9, R12, 1.4426950216293334961, -R9 ;  /* 0x3fb8aa3b0c097823 */ /* 0x000fc80000000809 */
[----:B------:R-:W-:-:S06]  /*1ad0*/  FFMA R9, R12, 1.925963033500011079e-08, R9 ;  /* 0x32a570600c097823 */ /* 0x000fcc0000000009 */
[----:B------:R-:W1:Y:S02]  /*1ae0*/  MUFU.EX2 R9, R9 ;  /* 0x0000000900097308 */ /* 0x000e640000000800 */
[----:B-1----:R-:W-:Y:S01]  /*1af0*/  FMUL R21, R0, R9 ;  /* 0x0000000900157220 */ /* 0x002fe20000400000 */
[----:B------:R-:W-:-:S05]  /*1b00*/  FFMA R0, R2, R13, R2 ;  /* 0x0000000d02007223 */ /* 0x000fca0000000002 */
[----:B------:R-:W1:Y:S01]  /*1b10*/  FCHK P0, R21, R3 ;  /* 0x0000000315007302 */ /* 0x000e620000000000 */
[----:B------:R-:W-:-:S04]  /*1b20*/  FFMA R2, R0, R21, RZ ;  /* 0x0000001500027223 */ /* 0x000fc800000000ff */
[----:B------:R-:W-:-:S04]  /*1b30*/  FFMA R13, R2, -R3, R21 ;  /* 0x80000003020d7223 */ /* 0x000fc80000000015 */
[----:B------:R-:W-:Y:S01]  /*1b40*/  FFMA R13, R0, R13, R2 ;  /* 0x0000000d000d7223 */ /* 0x000fe20000000002 */
[----:B01----:R-:W-:Y:S06]  /*1b50*/  @!P0 BRA `(.L_x_15) ;  /* 0x0000000000108947 */ /* 0x003fec0003800000 */
[----:B------:R-:W-:Y:S02]  /*1b60*/  MOV R0, R21 ;  /* 0x0000001500007202 */ /* 0x000fe40000000f00 */
[----:B------:R-:W-:-:S07]  /*1b70*/  MOV R2, 0x1b90 ;  /* 0x00001b9000027802 */ /* 0x000fce0000000f00 */
[----:B--23-5:R-:W-:Y:S05]  /*1b80*/  CALL.REL.NOINC `($__internal_0_$__cuda_sm3x_div_rn_noftz_f32_slowpath) ;  /* 0x0000000c00cc7944 */ /* 0x02cfea0003c00000 */
[----:B------:R-:W-:-:S07]  /*1b90*/  MOV R13, R0 ;  /* 0x00000000000d7202 */ /* 0x000fce0000000f00 */
.L_x_15:
[----:B--2---:R-:W-:Y:S05]  /*1ba0*/  BSYNC.RECONVERGENT B0 ;  /* 0x0000000000007941 */ /* 0x004fea0003800200 */
.L_x_14:
[----:B-----5:R-:W-:-:S04]  /*1bb0*/  IMAD.IADD R11, R4, 0x1, R11 ;  /* 0x00000001040b7824 */ /* 0x020fc800078e020b */
[----:B---3--:R-:W-:-:S05]  /*1bc0*/  IMAD.WIDE R10, R11, 0x4, R18 ;  /* 0x000000040b0a7825 */ /* 0x008fca00078e0212 */
[----:B------:R4:W-:Y:S02]  /*1bd0*/  STG.E desc[UR8][R10.64], R13 ;  /* 0x0000000d0a007986 */ /* 0x0009e4000c101908 */
.L_x_13:
[----:B------:R-:W-:Y:S02]  /*1be0*/  USHF.R.S32.HI UR5, URZ, 0x1f, UR4 ;  /* 0x0000001fff057899 */ /* 0x000fe40008011404 */
[----:B------:R-:W-:-:S04]  /*1bf0*/  IADD3 R0, P0, PT, R7, UR4, RZ ;  /* 0x0000000407007c10 */ /* 0x000fc8000ff1e0ff */
[----:B----4-:R-:W-:Y:S02]  /*1c00*/  SHF.L.U32 R10, R0, 0x2, RZ ;  /* 0x00000002000a7819 */ /* 0x010fe400000006ff */
[----:B------:R-:W-:Y:S01]  /*1c10*/  LEA.HI.X.SX32 R9, R7, UR5, 0x1, P0 ;  /* 0x0000000507097c11 */ /* 0x000fe200080f0eff */
[----:B------:R-:W-:Y:S01]  /*1c20*/  UIADD3 UR5, UPT, UPT, UR4, 0x1, URZ ;  /* 0x0000000104057890 */ /* 0x000fe2000fffe0ff */
[----:B0-----:R-:W-:Y:S02]  /*1c30*/  IADD3 R12, P0, PT, R10, UR10, RZ ;  /* 0x0000000a0a0c7c10 */ /* 0x001fe4000ff1e0ff */
[----:B------:R-:W-:Y:S01]  /*1c40*/  SHF.L.U64.HI R0, R0, 0x2, R9 ;  /* 0x0000000200007819 */ /* 0x000fe20000010209 */
[----:B------:R-:W-:Y:S01]  /*1c50*/  UISETP.GE.AND UP0, UPT, UR5, UR12, UPT ;  /* 0x0000000c0500728c */ /* 0x000fe2000bf06270 */
[----:B--2---:R-:W-:Y:S02]  /*1c60*/  IADD3 R10, P1, PT, R10, UR6, RZ ;  /* 0x000000060a0a7c10 */ /* 0x004fe4000ff3e0ff */
[----:B------:R-:W-:-:S02]  /*1c70*/  IADD3.X R13, PT, PT, R0, UR11, RZ, P0, !PT ;  /* 0x0000000b000d7c10 */ /* 0x000fc400087fe4ff */
[----:B------:R-:W-:-:S04]  /*1c80*/  IADD3.X R11, PT, PT, R0, UR7, RZ, P1, !PT ;  /* 0x00000007000b7c10 */ /* 0x000fc80008ffe4ff */
[----:B------:R-:W-:Y:S05]  /*1c90*/  BRA.U UP0, `(.L_x_16) ;  /* 0x0000000100747547 */ /* 0x000fea000b800000 */
[----:B------:R-:W2:Y:S04]  /*1ca0*/  LDG.E R0, desc[UR8][R12.64+0x4] ;  /* 0x000004080c007981 */ /* 0x000ea8000c1e1900 */
[----:B------:R0:W5:Y:S01]  /*1cb0*/  LDG.E R21, desc[UR8][R10.64+0x4] ;  /* 0x000004080a157981 */ /* 0x000162000c1e1900 */
[----:B------:R-:W-:Y:S01]  /*1cc0*/  HFMA2 R9, -RZ, RZ, 1.75, 0 ;  /* 0x3f000000ff097431 */ /* 0x000fe200000001ff */
[----:B------:R-:W-:Y:S01]  /*1cd0*/  MOV R23, 0x437c0000 ;  /* 0x437c000000177802 */ /* 0x000fe20000000f00 */
[----:B------:R-:W4:Y:S01]  /*1ce0*/  MUFU.RCP R20, R3 ;  /* 0x0000000300147308 */ /* 0x000f220000001000 */
[----:B------:R-:W-:Y:S02]  /*1cf0*/  BSSY.RECONVERGENT B0, `(.L_x_17) ;  /* 0x0000014000007945 */ /* 0x000fe40003800200 */
[----:B--2---:R-:W-:-:S04]  /*1d00*/  FFMA.SAT R2, R0, 0.0057249800302088260651, R9 ;  /* 0x3bbb989d00027823 */ /* 0x004fc80000002009 */
[----:B------:R-:W-:Y:S01]  /*1d10*/  FFMA.RM R2, R2, R23, 12582913 ;  /* 0x4b40000102027423 */ /* 0x000fe20000004017 */
[----:B----4-:R-:W-:-:S03]  /*1d20*/  FFMA R23, R20, -R3, 1 ;  /* 0x3f80000014177423 */ /* 0x010fc60000000803 */
[C---:B------:R-:W-:Y:S01]  /*1d30*/  FADD R9, R2.reuse, -12583039 ;  /* 0xcb40007f02097421 */ /* 0x040fe20000000000 */
[----:B------:R-:W-:-:S03]  /*1d40*/  SHF.L.U32 R2, R2, 0x17, RZ ;  /* 0x0000001702027819 */ /* 0x000fc600000006ff */
[----:B------:R-:W-:-:S04]  /*1d50*/  FFMA R9, R0, 1.4426950216293334961, -R9 ;  /* 0x3fb8aa3b00097823 */ /* 0x000fc80000000809 */
[----:B------:R-:W-:Y:S01]  /*1d60*/  FFMA R9, R0, 1.925963033500011079e-08, R9 ;  /* 0x32a5706000097823 */ /* 0x000fe20000000009 */
[----:B------:R-:W-:-:S05]  /*1d70*/  FFMA R0, R20, R23, R20 ;  /* 0x0000001714007223 */ /* 0x000fca0000000014 */
[----:B------:R-:W2:Y:S02]  /*1d80*/  MUFU.EX2 R9, R9 ;  /* 0x0000000900097308 */ /* 0x000ea40000000800 */
[----:B--2---:R-:W-:-:S06]  /*1d90*/  FMUL R25, R2, R9 ;  /* 0x0000000902197220 */ /* 0x004fcc0000400000 */
[----:B------:R-:W2:Y:S01]  /*1da0*/  FCHK P0, R25, R3 ;  /* 0x0000000319007302 */ /* 0x000ea20000000000 */
[----:B------:R-:W-:-:S04]  /*1db0*/  FFMA R2, R0, R25, RZ ;  /* 0x0000001900027223 */ /* 0x000fc800000000ff */
[----:B------:R-:W-:-:S04]  /*1dc0*/  FFMA R23, R2, -R3, R25 ;  /* 0x8000000302177223 */ /* 0x000fc80000000019 */
[----:B------:R-:W-:Y:S01]  /*1dd0*/  FFMA R23, R0, R23, R2 ;  /* 0x0000001700177223 */ /* 0x000fe20000000002 */
[----:B0-2---:R-:W-:Y:S06]  /*1de0*/  @!P0 BRA `(.L_x_18) ;  /* 0x0000000000108947 */ /* 0x005fec0003800000 */
[----:B------:R-:W-:Y:S02]  /*1df0*/  MOV R0, R25 ;  /* 0x0000001900007202 */ /* 0x000fe40000000f00 */
[----:B------:R-:W-:-:S07]  /*1e00*/  MOV R2, 0x1e20 ;  /* 0x00001e2000027802 */ /* 0x000fce0000000f00 */
[----:B-1-3-5:R-:W-:Y:S05]  /*1e10*/  CALL.REL.NOINC `($__internal_0_$__cuda_sm3x_div_rn_noftz_f32_slowpath) ;  /* 0x0000000c00287944 */ /* 0x02afea0003c00000 */
[----:B------:R-:W-:-:S07]  /*1e20*/  MOV R23, R0 ;  /* 0x0000000000177202 */ /* 0x000fce0000000f00 */
.L_x_18:
[----:B------:R-:W-:Y:S05]  /*1e30*/  BSYNC.RECONVERGENT B0 ;  /* 0x0000000000007941 */ /* 0x000fea0003800200 */
.L_x_17:
[----:B-----5:R-:W-:-:S05]  /*1e40*/  IADD3 R21, PT, PT, R4, R21, RZ ;  /* 0x0000001504157210 */ /* 0x020fca0007ffe0ff */
[----:B---3--:R-:W-:-:S05]  /*1e50*/  IMAD.WIDE R20, R21, 0x4, R18 ;  /* 0x0000000415147825 */ /* 0x008fca00078e0212 */
[----:B------:R0:W-:Y:S02]  /*1e60*/  STG.E desc[UR8][R20.64], R23 ;  /* 0x0000001714007986 */ /* 0x0001e4000c101908 */
.L_x_16:
[----:B------:R-:W-:-:S04]  /*1e70*/  UIADD3 UR5, UPT, UPT, UR4, 0x2, URZ ;  /* 0x0000000204057890 */ /* 0x000fc8000fffe0ff */
[----:B------:R-:W-:-:S09]  /*1e80*/  UISETP.GE.AND UP0, UPT, UR5, UR12, UPT ;  /* 0x0000000c0500728c */ /* 0x000fd2000bf06270 */
[----:B------:R-:W-:Y:S05]  /*1e90*/  BRA.U UP0, `(.L_x_19) ;  /* 0x0000000100747547 */ /* 0x000fea000b800000 */
[----:B------:R-:W2:Y:S04]  /*1ea0*/  LDG.E R0, desc[UR8][R12.64+0x8] ;  /* 0x000008080c007981 */ /* 0x000ea8000c1e1900 */
[----:B0-----:R0:W5:Y:S01]  /*1eb0*/  LDG.E R21, desc[UR8][R10.64+0x8] ;  /* 0x000008080a157981 */ /* 0x001162000c1e1900 */
        /* <DEDUP_REMOVED lines=8> */
[----:B------:R-:W-:-:S03]  /*1f40*/  IMAD.SHL.U32 R2, R2, 0x800000, RZ ;  /* 0x0080000002027824 */ /* 0x000fc600078e00ff */
        /* <DEDUP_REMOVED lines=14> */
.L_x_21:
[----:B------:R-:W-:Y:S05]  /*2030*/  BSYNC.RECONVERGENT B0 ;  /* 0x0000000000007941 */ /* 0x000fea0003800200 */
.L_x_20:
[----:B-----5:R-:W-:-:S05]  /*2040*/  IADD3 R21, PT, PT, R4, R21, RZ ;  /* 0x0000001504157210 */ /* 0x020fca0007ffe0ff */
[----:B---3--:R-:W-:-:S05]  /*2050*/  IMAD.WIDE R20, R21, 0x4, R18 ;  /* 0x0000000415147825 */ /* 0x008fca00078e0212 */
[----:B------:R2:W-:Y:S02]  /*2060*/  STG.E desc[UR8][R20.64], R23 ;  /* 0x0000001714007986 */ /* 0x0005e4000c101908 */
.L_x_19:
[----:B------:R-:W-:-:S04]  /*2070*/  UIADD3 UR5, UPT, UPT, UR4, 0x3, URZ ;  /* 0x0000000304057890 */ /* 0x000fc8000fffe0ff */
[----:B------:R-:W-:-:S09]  /*2080*/  UISETP.GE.AND UP0, UPT, UR5, UR12, UPT ;  /* 0x0000000c0500728c */ /* 0x000fd2000bf06270 */
[----:B------:R-:W-:Y:S05]  /*2090*/  BRA.U UP0, `(.L_x_22) ;  /* 0x0000000100747547 */ /* 0x000fea000b800000 */
[----:B------:R4:W3:Y:S04]  /*20a0*/  LDG.E R12, desc[UR8][R12.64+0xc] ;  /* 0x00000c080c0c7981 */ /* 0x0008e8000c1e1900 */
[----:B------:R1:W5:Y:S01]  /*20b0*/  LDG.E R11, desc[UR8][R10.64+0xc] ;  /* 0x00000c080a0b7981 */ /* 0x000362000c1e1900 */
[----:B------:R-:W-:Y:S01]  /*20c0*/  HFMA2 R9, -RZ, RZ, 1.75, 0 ;  /* 0x3f000000ff097431 */ /* 0x000fe200000001ff */
[----:B0-2---:R-:W-:Y:S01]  /*20d0*/  MOV R21, 0x437c0000 ;  /* 0x437c000000157802 */ /* 0x005fe20000000f00 */
[----:B------:R-:W4:Y:S01]  /*20e0*/  MUFU.RCP R2, R3 ;  /* 0x0000000300027308 */ /* 0x000f220000001000 */
[----:B------:R-:W-:Y:S01]  /*20f0*/  BSSY.RECONVERGENT B0, `(.L_x_23) ;  /* 0x0000014000007945 */ /* 0x000fe20003800200 */
[----:B----4-:R-:W-:Y:S01]  /*2100*/  FFMA R13, R2, -R3, 1 ;  /* 0x3f800000020d7423 */ /* 0x010fe20000000803 */
[----:B---3--:R-:W-:-:S04]  /*2110*/  FFMA.SAT R0, R12, 0.0057249800302088260651, R9 ;  /* 0x3bbb989d0c007823 */ /* 0x008fc80000002009 */
[----:B------:R-:W-:-:S04]  /*2120*/  FFMA.RM R0, R0, R21, 12582913 ;  /* 0x4b40000100007423 */ /* 0x000fc80000004015 */
[C---:B------:R-:W-:Y:S01]  /*2130*/  FADD R9, R0.reuse, -12583039 ;  /* 0xcb40007f00097421 */ /* 0x040fe20000000000 */
[----:B------:R-:W-:-:S03]  /*2140*/  SHF.L.U32 R0, R0, 0x17, RZ ;  /* 0x0000001700007819 */ /* 0x000fc600000006ff */
[----:B------:R-:W-:-:S04]  /*2150*/  FFMA R9, R12, 1.4426950216293334961, -R9 ;  /* 0x3fb8aa3b0c097823 */ /* 0x000fc80000000809 */
[----:B------:R-:W-:-:S06]  /*2160*/  FFMA R9, R12, 1.925963033500011079e-08, R9 ;  /* 0x32a570600c097823 */ /* 0x000fcc0000000009 */
[----:B------:R-:W0:Y:S02]  /*2170*/  MUFU.EX2 R9, R9 ;  /* 0x0000000900097308 */ /* 0x000e240000000800 */
[----:B0-----:R-:W-:Y:S01]  /*2180*/  FMUL R21, R0, R9 ;  /* 0x0000000900157220 */ /* 0x001fe20000400000 */
[----:B------:R-:W-:-:S05]  /*2190*/  FFMA R0, R2, R13, R2 ;  /* 0x0000000d02007223 */ /* 0x000fca0000000002 */
[----:B------:R-:W0:Y:S01]  /*21a0*/  FCHK P0, R21, R3 ;  /* 0x0000000315007302 */ /* 0x000e220000000000 */
[----:B------:R-:W-:-:S04]  /*21b0*/  FFMA R2, R0, R21, RZ ;  /* 0x0000001500027223 */ /* 0x000fc800000000ff */
[----:B------:R-:W-:-:S04]  /*21c0*/  FFMA R13, R2, -R3, R21 ;  /* 0x80000003020d7223 */ /* 0x000fc80000000015 */
[----:B------:R-:W-:Y:S01]  /*21d0*/  FFMA R13, R0, R13, R2 ;  /* 0x0000000d000d7223 */ /* 0x000fe20000000002 */
[----:B01----:R-:W-:Y:S06]  /*21e0*/  @!P0 BRA `(.L_x_24) ;  /* 0x0000000000108947 */ /* 0x003fec0003800000 */
[----:B------:R-:W-:Y:S02]  /*21f0*/  MOV R0, R21 ;  /* 0x0000001500007202 */ /* 0x000fe40000000f00 */
[----:B------:R-:W-:-:S07]  /*2200*/  MOV R2, 0x2220 ;  /* 0x0000222000027802 */ /* 0x000fce0000000f00 */
[----:B-----5:R-:W-:Y:S05]  /*2210*/  CALL.REL.NOINC `($__internal_0_$__cuda_sm3x_div_rn_noftz_f32_slowpath) ;  /* 0x0000000800287944 */ /* 0x020fea0003c00000 */
[----:B------:R-:W-:-:S07]  /*2220*/  MOV R13, R0 ;  /* 0x00000000000d7202 */ /* 0x000fce0000000f00 */
.L_x_24:
[----:B------:R-:W-:Y:S05]  /*2230*/  BSYNC.RECONVERGENT B0 ;  /* 0x0000000000007941 */ /* 0x000fea0003800200 */
.L_x_23:
[----:B-----5:R-:W-:-:S05]  /*2240*/  IADD3 R11, PT, PT, R4, R11, RZ ;  /* 0x0000000b040b7210 */ /* 0x020fca0007ffe0ff */
[----:B------:R-:W-:-:S05]  /*2250*/  IMAD.WIDE R10, R11, 0x4, R18 ;  /* 0x000000040b0a7825 */ /* 0x000fca00078e0212 */
[----:B------:R4:W-:Y:S02]  /*2260*/  STG.E desc[UR8][R10.64], R13 ;  /* 0x0000000d0a007986 */ /* 0x0009e4000c101908 */
.L_x_22:
[----:B------:R-:W-:Y:S01]  /*2270*/  UIADD3 UR4, UPT, UPT, UR4, 0x4, URZ ;  /* 0x0000000404047890 */ /* 0x000fe2000fffe0ff */
[----:B------:R-:W-:-:S05]  /*2280*/  VIADD R8, R8, 0x4 ;  /* 0x0000000408087836 */ /* 0x000fca0000000000 */
[----:B------:R-:W-:-:S13]  /*2290*/  ISETP.NE.AND P0, PT, R6, UR4, PT ;  /* 0x0000000406007c0c */ /* 0x000fda000bf05270 */
[----:B------:R-:W-:Y:S05]  /*22a0*/  @P0 BRA `(.L_x_25) ;  /* 0xfffffff400c80947 */ /* 0x000fea000383ffff */
.L_x_12:
[----:B------:R-:W-:-:S13]  /*22b0*/  ISETP.NE.AND P0, PT, R5, RZ, PT ;  /* 0x000000ff0500720c */ /* 0x000fda0003f05270 */
[----:B------:R-:W-:Y:S05]  /*22c0*/  @!P0 EXIT ;  /* 0x000000000000894d */ /* 0x000fea0003800000 */
[----:B------:R-:W-:-:S13]  /*22d0*/  ISETP.NE.AND P0, PT, R5, 0x1, PT ;  /* 0x000000010500780c */ /* 0x000fda0003f05270 */
[----:B------:R-:W-:Y:S05]  /*22e0*/  @!P0 BRA `(.L_x_26) ;  /* 0x00000004004c8947 */ /* 0x000fea0003800000 */
[----:B------:R-:W5:Y:S02]  /*22f0*/  LDCU UR4, c[0x0][0x3a8] ;  /* 0x00007500ff0477ac */ /* 0x000f640008000800 */
[----:B-----5:R-:W-:-:S13]  /*2300*/  ISETP.GE.AND P0, PT, R6, UR4, PT ;  /* 0x0000000406007c0c */ /* 0x020fda000bf06270 */
[----:B------:R-:W-:Y:S05]  /*2310*/  @P0 BRA `(.L_x_27) ;  /* 0x00000000008c0947 */ /* 0x000fea0003800000 */
[----:B--2-4-:R-:W2:Y:S01]  /*2320*/  LDC.64 R10, c[0x0][0x388] ;  /* 0x0000e200ff0a7b82 */ /* 0x014ea20000000a00 */
[----:B------:R-:W-:-:S07]  /*2330*/  IADD3 R5, PT, PT, R7, R6, RZ ;  /* 0x0000000607057210 */ /* 0x000fce0007ffe0ff */
[----:B01----:R-:W0:Y:S01]  /*2340*/  LDC.64 R8, c[0x0][0x390] ;  /* 0x0000e400ff087b82 */ /* 0x003e220000000a00 */
[----:B--2---:R-:W-:-:S06]  /*2350*/  IMAD.WIDE R10, R5, 0x4, R10 ;  /* 0x00000004050a7825 */ /* 0x004fcc00078e020a */
[----:B------:R-:W2:Y:S01]  /*2360*/  LDG.E R10, desc[UR8][R10.64] ;  /* 0x000000080a0a7981 */ /* 0x000ea2000c1e1900 */
[----:B------:R-:W-:Y:S01]  /*2370*/  HFMA2 R13, -RZ, RZ, 1.75, 0 ;  /* 0x3f000000ff0d7431 */ /* 0x000fe200000001ff */
[----:B------:R-:W-:Y:S01]  /*2380*/  MOV R15, 0x437c0000 ;  /* 0x437c0000000f7802 */ /* 0x000fe20000000f00 */
[----:B------:R-:W1:Y:S01]  /*2390*/  MUFU.RCP R2, R3 ;  /* 0x0000000300027308 */ /* 0x000e620000001000 */
[----:B0-----:R-:W-:-:S05]  /*23a0*/  IMAD.WIDE R8, R5, 0x4, R8 ;  /* 0x0000000405087825 */ /* 0x001fca00078e0208 */
[----:B------:R1:W5:Y:S01]  /*23b0*/  LDG.E R5, desc[UR8][R8.64] ;  /* 0x0000000808057981 */ /* 0x000362000c1e1900 */
[----:B------:R-:W-:Y:S01]  /*23c0*/  BSSY.RECONVERGENT B0, `(.L_x_28) ;  /* 0x0000014000007945 */ /* 0x000fe20003800200 */
[----:B-1----:R-:W-:Y:S01]  /*23d0*/  FFMA R9, R2, -R3, 1 ;  /* 0x3f80000002097423 */ /* 0x002fe20000000803 */
[----:B--2---:R-:W-:-:S04]  /*23e0*/  FFMA.SAT R0, R10, 0.0057249800302088260651, R13 ;  /* 0x3bbb989d0a007823 */ /* 0x004fc8000000200d */
        /* <DEDUP_REMOVED lines=12> */
[----:B0-----:R-:W-:Y:S06]  /*24b0*/  @!P0 BRA `(.L_x_29) ;  /* 0x0000000000108947 */ /* 0x001fec0003800000 */
[----:B------:R-:W-:Y:S02]  /*24c0*/  MOV R0, R15 ;  /* 0x0000000f00007202 */ /* 0x000fe40000000f00 */
[----:B------:R-:W-:-:S07]  /*24d0*/  MOV R2, 0x24f0 ;  /* 0x000024f000027802 */ /* 0x000fce0000000f00 */
[----:B---3-5:R-:W-:Y:S05]  /*24e0*/  CALL.REL.NOINC `($__internal_0_$__cuda_sm3x_div_rn_noftz_f32_slowpath) ;  /* 0x0000000400747944 */ /* 0x028fea0003c00000 */
[----:B------:R-:W-:-:S07]  /*24f0*/  MOV R11, R0 ;  /* 0x00000000000b7202 */ /* 0x000fce0000000f00 */
.L_x_29:
[----:B------:R-:W-:Y:S05]  /*2500*/  BSYNC.RECONVERGENT B0 ;  /* 0x0000000000007941 */ /* 0x000fea0003800200 */
.L_x_28:
[----:B------:R-:W0:Y:S01]  /*2510*/  LDC.64 R8, c[0x0][0x380] ;  /* 0x0000e000ff087b82 */ /* 0x000e220000000a00 */
[----:B-----5:R-:W-:-:S05]  /*2520*/  IADD3 R5, PT, PT, R4, R5, RZ ;  /* 0x0000000504057210 */ /* 0x020fca0007ffe0ff */
[----:B0-----:R-:W-:-:S05]  /*2530*/  IMAD.WIDE R8, R5, 0x4, R8 ;  /* 0x0000000405087825 */ /* 0x001fca00078e0208 */
[----:B------:R0:W-:Y:S02]  /*2540*/  STG.E desc[UR8][R8.64], R11 ;  /* 0x0000000b08007986 */ /* 0x0001e4000c101908 */
.L_x_27:
[----:B------:R-:W5:Y:S01]  /*2550*/  LDCU UR4, c[0x0][0x3a8] ;  /* 0x00007500ff0477ac */ /* 0x000f620008000800 */
[----:B------:R-:W-:-:S04]  /*2560*/  IADD3 R0, PT, PT, R6, 0x1, RZ ;  /* 0x0000000106007810 */ /* 0x000fc80007ffe0ff */
[----:B-----5:R-:W-:-:S13]  /*2570*/  ISETP.GE.AND P0, PT, R0, UR4, PT ;  /* 0x0000000400007c0c */ /* 0x020fda000bf06270 */
[----:B------:R-:W-:Y:S05]  /*2580*/  @P0 BRA `(.L_x_30) ;  /* 0x0000000000a00947 */ /* 0x000fea0003800000 */
[----:B------:R-:W4:Y:S01]  /*2590*/  LDCU.64 UR4, c[0x0][0x388] ;  /* 0x00007100ff0477ac */ /* 0x000f220008000a00 */
[----:B------:R-:W-:-:S04]  /*25a0*/  IADD3 R0, P0, PT, R7, R6, RZ ;  /* 0x0000000607007210 */ /* 0x000fc80007f1e0ff */
[----:B------:R-:W-:Y:S02]  /*25b0*/  LEA.HI.X.SX32 R5, R7, RZ, 0x1, P0 ;  /* 0x000000ff07057211 */ /* 0x000fe400000f0eff */
[C---:B012---:R-:W-:Y:S02]  /*25c0*/  SHF.L.U32 R8, R0.reuse, 0x2, RZ ;  /* 0x0000000200087819 */ /* 0x047fe400000006ff */
[----:B------:R-:W-:Y:S02]  /*25d0*/  SHF.L.U64.HI R0, R0, 0x2, R5 ;  /* 0x0000000200007819 */ /* 0x000fe40000010205 */
[----:B----4-:R-:W-:-:S04]  /*25e0*/  IADD3 R10, P0, PT, R8, UR4, RZ ;  /* 0x00000004080a7c10 */ /* 0x010fc8000ff1e0ff */
[----:B------:R-:W-:Y:S01]  /*25f0*/  IADD3.X R11, PT, PT, R0, UR5, RZ, P0, !PT ;  /* 0x00000005000b7c10 */ /* 0x000fe200087fe4ff */
[----:B------:R-:W0:Y:S04]  /*2600*/  LDCU.64 UR4, c[0x0][0x390] ;  /* 0x00007200ff0477ac */ /* 0x000e280008000a00 */
[----:B------:R-:W2:Y:S01]  /*2610*/  LDG.E R10, desc[UR8][R10.64+0x4] ;  /* 0x000004080a0a7981 */ /* 0x000ea2000c1e1900 */
[----:B------:R-:W-:Y:S02]  /*2620*/  HFMA2 R15, -RZ, RZ, 3.7421875, 0 ;  /* 0x437c0000ff0f7431 */ /* 0x000fe400000001ff */
[----:B------:R-:W-:Y:S01]  /*2630*/  IMAD.MOV.U32 R13, RZ, RZ, 0x3f000000 ;  /* 0x3f000000ff0d7424 */ /* 0x000fe200078e00ff */
[----:B0-----:R-:W-:-:S04]  /*2640*/  IADD3 R8, P0, PT, R8, UR4, RZ ;  /* 0x0000000408087c10 */ /* 0x001fc8000ff1e0ff */
[----:B------:R-:W-:Y:S01]  /*2650*/  IADD3.X R9, PT, PT, R0, UR5, RZ, P0, !PT ;  /* 0x0000000500097c10 */ /* 0x000fe200087fe4ff */
[----:B------:R-:W0:Y:S04]  /*2660*/  MUFU.RCP R2, R3 ;  /* 0x0000000300027308 */ /* 0x000e280000001000 */
[----:B------:R0:W5:Y:S01]  /*2670*/  LDG.E R5, desc[UR8][R8.64+0x4] ;  /* 0x0000040808057981 */ /* 0x000162000c1e1900 */
[----:B------:R-:W-:Y:S01]  /*2680*/  BSSY.RECONVERGENT B0, `(.L_x_31) ;  /* 0x0000014000007945 */ /* 0x000fe20003800200 */
[----:B0-----:R-:W-:Y:S01]  /*2690*/  FFMA R9, R2, -R3, 1 ;  /* 0x3f80000002097423 */ /* 0x001fe20000000803 */
        /* <DEDUP_REMOVED lines=18> */
.L_x_32:
[----:B------:R-:W-:Y:S05]  /*27c0*/  BSYNC.RECONVERGENT B0 ;  /* 0x0000000000007941 */ /* 0x000fea0003800200 */
.L_x_31:
[----:B------:R-:W0:Y:S01]  /*27d0*/  LDC.64 R8, c[0x0][0x380] ;  /* 0x0000e000ff087b82 */ /* 0x000e220000000a00 */
[----:B-----5:R-:W-:-:S05]  /*27e0*/  IADD3 R5, PT, PT, R4, R5, RZ ;  /* 0x0000000504057210 */ /* 0x020fca0007ffe0ff */
[----:B0-----:R-:W-:-:S05]  /*27f0*/  IMAD.WIDE R8, R5, 0x4, R8 ;  /* 0x0000000405087825 */ /* 0x001fca00078e0208 */
[----:B------:R0:W-:Y:S02]  /*2800*/  STG.E desc[UR8][R8.64], R11 ;  /* 0x0000000b08007986 */ /* 0x0001e4000c101908 */
.L_x_30:
[----:B------:R-:W-:-:S07]  /*2810*/  IADD3 R6, PT, PT, R6, 0x2, RZ ;  /* 0x0000000206067810 */ /* 0x000fce0007ffe0ff */
.L_x_26:
[----:B------:R-:W5:Y:S08]  /*2820*/  LDC R5, c[0x0][0x3a8] ;  /* 0x0000ea00ff057b82 */ /* 0x000f700000000800 */
[----:B------:R-:W1:Y:S01]  /*2830*/  LDC R0, c[0x0][0x3a4] ;  /* 0x0000e900ff007b82 */ /* 0x000e620000000800 */
[----:B-----5:R-:W-:Y:S02]  /*2840*/  ISETP.GE.AND P0, PT, R6, R5, PT ;  /* 0x000000050600720c */ /* 0x020fe40003f06270 */
[----:B-1----:R-:W-:-:S04]  /*2850*/  LOP3.LUT R0, R0, 0x1, RZ, 0xc0, !PT ;  /* 0x0000000100007812 */ /* 0x002fc800078ec0ff */
[----:B------:R-:W-:-:S13]  /*2860*/  ISETP.NE.U32.OR P0, PT, R0, 0x1, P0 ;  /* 0x000000010000780c */ /* 0x000fda0000705470 */
[----:B------:R-:W-:Y:S05]  /*2870*/  @P0 EXIT ;  /* 0x000000000000094d */ /* 0x000fea0003800000 */
[----:B0-2---:R-:W0:Y:S01]  /*2880*/  LDC.64 R8, c[0x0][0x388] ;  /* 0x0000e200ff087b82 */ /* 0x005e220000000a00 */
[----:B------:R-:W-:Y:S01]  /*2890*/  IADD3 R5, PT, PT, R7, R6, RZ ;  /* 0x0000000607057210 */ /* 0x000fe20007ffe0ff */
[----:B----4-:R-:W-:Y:S01]  /*28a0*/  HFMA2 R11, -RZ, RZ, 1.75, 0 ;  /* 0x3f000000ff0b7431 */ /* 0x010fe200000001ff */
[----:B------:R-:W-:-:S05]  /*28b0*/  MOV R13, 0x437c0000 ;  /* 0x437c0000000d7802 */ /* 0x000fca0000000f00 */
[----:B------:R-:W1:Y:S01]  /*28c0*/  LDC.64 R6, c[0x0][0x390] ;  /* 0x0000e400ff067b82 */ /* 0x000e620000000a00 */
[----:B0-----:R-:W-:-:S06]  /*28d0*/  IMAD.WIDE R8, R5, 0x4, R8 ;  /* 0x0000000405087825 */ /* 0x001fcc00078e0208 */
[----:B------:R-:W2:Y:S01]  /*28e0*/  LDG.E R8, desc[UR8][R8.64] ;  /* 0x0000000808087981 */ /* 0x000ea2000c1e1900 */
[----:B------:R-:W0:Y:S01]  /*28f0*/  MUFU.RCP R2, R3 ;  /* 0x0000000300027308 */ /* 0x000e220000001000 */
[----:B-1----:R-:W-:-:S05]  /*2900*/  IMAD.WIDE R6, R5, 0x4, R6 ;  /* 0x0000000405067825 */ /* 0x002fca00078e0206 */
[----:B------:R0:W5:Y:S01]  /*2910*/  LDG.E R5, desc[UR8][R6.64] ;  /* 0x0000000806057981 */ /* 0x000162000c1e1900 */
[----:B------:R-:W-:Y:S01]  /*2920*/  BSSY.RECONVERGENT B0, `(.L_x_33) ;  /* 0x0000014000007945 */ /* 0x000fe20003800200 */
[----:B0-----:R-:W-:Y:S01]  /*2930*/  FFMA R7, R2, -R3, 1 ;  /* 0x3f80000002077423 */ /* 0x001fe20000000803 */
[----:B--2---:R-:W-:-:S04]  /*2940*/  FFMA.SAT R0, R8, 0.0057249800302088260651, R11 ;  /* 0x3bbb989d08007823 */ /* 0x004fc8000000200b */
[----:B------:R-:W-:-:S04]  /*2950*/  FFMA.RM R0, R0, R13, 12582913 ;  /* 0x4b40000100007423 */ /* 0x000fc8000000400d */
[C---:B------:R-:W-:Y:S01]  /*2960*/  FADD R11, R0.reuse, -12583039 ;  /* 0xcb40007f000b7421 */ /* 0x040fe20000000000 */
[----:B------:R-:W-:-:S03]  /*2970*/  IMAD.SHL.U32 R0, R0, 0x800000, RZ ;  /* 0x0080000000007824 */ /* 0x000fc600078e00ff */
        /* <DEDUP_REMOVED lines=14> */
.L_x_34:
[----:B------:R-:W-:Y:S05]  /*2a60*/  BSYNC.RECONVERGENT B0 ;  /* 0x0000000000007941 */ /* 0x000fea0003800200 */
.L_x_33:
[----:B------:R-:W0:Y:S01]  /*2a70*/  LDC.64 R2, c[0x0][0x380] ;  /* 0x0000e000ff027b82 */ /* 0x000e220000000a00 */
[----:B-----5:R-:W-:-:S05]  /*2a80*/  IADD3 R5, PT, PT, R4, R5, RZ ;  /* 0x0000000504057210 */ /* 0x020fca0007ffe0ff */
[----:B0-----:R-:W-:-:S05]  /*2a90*/  IMAD.WIDE R2, R5, 0x4, R2 ;  /* 0x0000000405027825 */ /* 0x001fca00078e0202 */
[----:B------:R-:W-:Y:S01]  /*2aa0*/  STG.E desc[UR8][R2.64], R7 ;  /* 0x0000000702007986 */ /* 0x000fe2000c101908 */
[----:B------:R-:W-:Y:S05]  /*2ab0*/  EXIT ;  /* 0x000000000000794d */ /* 0x000fea0003800000 */
        .weak           $__internal_0_$__cuda_sm3x_div_rn_noftz_f32_slowpath
        .type           $__internal_0_$__cuda_sm3x_div_rn_noftz_f32_slowpath,@function
        .size           $__internal_0_$__cuda_sm3x_div_rn_noftz_f32_slowpath,(.L_x_47 - $__internal_0_$__cuda_sm3x_div_rn_noftz_f32_slowpath)
$__internal_0_$__cuda_sm3x_div_rn_noftz_f32_slowpath:
[----:B------:R-:W-:Y:S01]  /*2ac0*/  SHF.R.U32.HI R9, RZ, 0x17, R3 ;  /* 0x00000017ff097819 */ /* 0x000fe20000011603 */
[----:B------:R-:W-:Y:S01]  /*2ad0*/  BSSY.RECONVERGENT B1, `(.L_x_35) ;  /* 0x0000063000017945 */ /* 0x000fe20003800200 */
[----:B------:R-:W-:Y:S02]  /*2ae0*/  SHF.R.U32.HI R22, RZ, 0x17, R0 ;  /* 0x00000017ff167819 */ /* 0x000fe40000011600 */
[----:B------:R-:W-:Y:S02]  /*2af0*/  LOP3.LUT R9, R9, 0xff, RZ, 0xc0, !PT ;  /* 0x000000ff09097812 */ /* 0x000fe400078ec0ff */
[----:B------:R-:W-:Y:S02]  /*2b00*/  LOP3.LUT R22, R22, 0xff, RZ, 0xc0, !PT ;  /* 0x000000ff16167812 */ /* 0x000fe400078ec0ff */
[----:B------:R-:W-:Y:S02]  /*2b10*/  IADD3 R23, PT, PT, R9, -0x1, RZ ;  /* 0xffffffff09177810 */ /* 0x000fe40007ffe0ff */
[----:B------:R-:W-:-:S02]  /*2b20*/  IADD3 R24, PT, PT, R22, -0x1, RZ ;  /* 0xffffffff16187810 */ /* 0x000fc40007ffe0ff */
[----:B------:R-:W-:Y:S02]  /*2b30*/  ISETP.GT.U32.AND P0, PT, R23, 0xfd, PT ;  /* 0x000000fd1700780c */ /* 0x000fe40003f04070 */
[----:B------:R-:W-:Y:S02]  /*2b40*/  MOV R25, R3 ;  /* 0x0000000300197202 */ /* 0x000fe40000000f00 */
[----:B------:R-:W-:-:S13]  /*2b50*/  ISETP.GT.U32.OR P0, PT, R24, 0xfd, P0 ;  /* 0x000000fd1800780c */ /* 0x000fda0000704470 */
[----:B------:R-:W-:Y:S01]  /*2b60*/  @!P0 MOV R20, RZ ;  /* 0x000000ff00148202 */ /* 0x000fe20000000f00 */
[----:B------:R-:W-:Y:S06]  /*2b70*/  @!P0 BRA `(.L_x_36) ;  /* 0x00000000005c8947 */ /* 0x000fec0003800000 */
[----:B------:R-:W-:Y:S02]  /*2b80*/  FSETP.GTU.FTZ.AND P0, PT, |R0|, +INF , PT ;  /* 0x7f8000000000780b */ /* 0x000fe40003f1c200 */
[----:B------:R-:W-:-:S04]  /*2b90*/  FSETP.GTU.FTZ.AND P1, PT, |R3|, +INF , PT ;  /* 0x7f8000000300780b */ /* 0x000fc80003f3c200 */
[----:B------:R-:W-:-:S13]  /*2ba0*/  PLOP3.LUT P0, PT, P0, P1, PT, 0xf8, 0x8f ;  /* 0x00000000008f781c */ /* 0x000fda0000703f70 */
[----:B------:R-:W-:Y:S05]  /*2bb0*/  @P0 BRA `(.L_x_37) ;  /* 0x00000004004c0947 */ /* 0x000fea0003800000 */
[----:B------:R-:W-:-:S13]  /*2bc0*/  LOP3.LUT P0, RZ, R25, 0x7fffffff, R0, 0xc8, !PT ;  /* 0x7fffffff19ff7812 */ /* 0x000fda000780c800 */
[----:B------:R-:W-:Y:S05]  /*2bd0*/  @!P0 BRA `(.L_x_38) ;  /* 0x00000004003c8947 */ /* 0x000fea0003800000 */
[C---:B------:R-:W-:Y:S02]  /*2be0*/  FSETP.NEU.FTZ.AND P0, PT, |R0|.reuse, +INF , PT ;  /* 0x7f8000000000780b */ /* 0x040fe40003f1d200 */
[----:B------:R-:W-:Y:S02]  /*2bf0*/  FSETP.NEU.FTZ.AND P2, PT, |R3|, +INF , PT ;  /* 0x7f8000000300780b */ /* 0x000fe40003f5d200 */
[----:B------:R-:W-:-:S11]  /*2c00*/  FSETP.NEU.FTZ.AND P1, PT, |R0|, +INF , PT ;  /* 0x7f8000000000780b */ /* 0x000fd60003f3d200 */
[----:B------:R-:W-:Y:S05]  /*2c10*/  @!P2 BRA !P0, `(.L_x_38) ;  /* 0x00000004002ca947 */ /* 0x000fea0004000000 */
[----:B------:R-:W-:-:S04]  /*2c20*/  LOP3.LUT P0, RZ, R0, 0x7fffffff, RZ, 0xc0, !PT ;  /* 0x7fffffff00ff7812 */ /* 0x000fc8000780c0ff */
[----:B------:R-:W-:-:S13]  /*2c30*/  PLOP3.LUT P0, PT, P2, P0, PT, 0x2f, 0xf2 ;  /* 0x0000000000f2781c */ /* 0x000fda0001700577 */
[----:B------:R-:W-:Y:S05]  /*2c40*/  @P0 BRA `(.L_x_39) ;  /* 0x0000000400180947 */ /* 0x000fea0003800000 */
[----:B------:R-:W-:-:S04]  /*2c50*/  LOP3.LUT P0, RZ, R25, 0x7fffffff, RZ, 0xc0, !PT ;  /* 0x7fffffff19ff7812 */ /* 0x000fc8000780c0ff */
[----:B------:R-:W-:-:S13]  /*2c60*/  PLOP3.LUT P0, PT, P1, P0, PT, 0x2f, 0xf2 ;  /* 0x0000000000f2781c */ /* 0x000fda0000f00577 */
[----:B------:R-:W-:Y:S05]  /*2c70*/  @P0 BRA `(.L_x_40) ;  /* 0x0000000400000947 */ /* 0x000fea0003800000 */
[----:B------:R-:W-:Y:S02]  /*2c80*/  ISETP.GE.AND P0, PT, R24, RZ, PT ;  /* 0x000000ff1800720c */ /* 0x000fe40003f06270 */
[----:B------:R-:W-:-:S11]  /*2c90*/  ISETP.GE.AND P1, PT, R23, RZ, PT ;  /* 0x000000ff1700720c */ /* 0x000fd60003f26270 */
[----:B------:R-:W-:Y:S01]  /*2ca0*/  @P0 MOV R20, RZ ;  /* 0x000000ff00140202 */ /* 0x000fe20000000f00 */
[----:B------:R-:W-:Y:S01]  /*2cb0*/  @!P0 FFMA R0, R0, 1.84467440737095516160e+19, RZ ;  /* 0x5f80000000008823 */ /* 0x000fe200000000ff */
[----:B------:R-:W-:Y:S01]  /*2cc0*/  @!P0 MOV R20, 0xffffffc0 ;  /* 0xffffffc000148802 */ /* 0x000fe20000000f00 */
[----:B------:R-:W-:-:S03]  /*2cd0*/  @!P1 FFMA R25, R3, 1.84467440737095516160e+19, RZ ;  /* 0x5f80000003199823 */ /* 0x000fc600000000ff */
[----:B------:R-:W-:-:S07]  /*2ce0*/  @!P1 IADD3 R20, PT, PT, R20, 0x40, RZ ;  /* 0x0000004014149810 */ /* 0x000fce0007ffe0ff */
.L_x_36:
[----:B------:R-:W-:Y:S01]  /*2cf0*/  LEA R24, R9, 0xc0800000, 0x17 ;  /* 0xc080000009187811 */ /* 0x000fe200078eb8ff */
[----:B------:R-:W-:Y:S01]  /*2d00*/  BSSY.RECONVERGENT B2, `(.L_x_41) ;  /* 0x0000036000027945 */ /* 0x000fe20003800200 */
[----:B------:R-:W-:-:S03]  /*2d10*/  IADD3 R22, PT, PT, R22, -0x7f, RZ ;  /* 0xffffff8116167810 */ /* 0x000fc60007ffe0ff */
[----:B------:R-:W-:Y:S02]  /*2d20*/  IMAD.IADD R27, R25, 0x1, -R24 ;  /* 0x00000001191b7824 */ /* 0x000fe400078e0a18 */
[C---:B------:R-:W-:Y:S02]  /*2d30*/  IMAD R0, R22.reuse, -0x800000, R0 ;  /* 0xff80000016007824 */ /* 0x040fe400078e0200 */
[----:B------:R0:W1:Y:S01]  /*2d40*/  MUFU.RCP R23, R27 ;  /* 0x0000001b00177308 */ /* 0x0000620000001000 */
[----:B------:R-:W-:Y:S01]  /*2d50*/  FADD.FTZ R25, -R27, -RZ ;  /* 0x800000ff1b197221 */ /* 0x000fe20000010100 */
[----:B0-----:R-:W-:-:S04]  /*2d60*/  IADD3 R27, PT, PT, R22, 0x7f, -R9 ;  /* 0x0000007f161b7810 */ /* 0x001fc80007ffe809 */
[----:B------:R-:W-:Y:S01]  /*2d70*/  IADD3 R27, PT, PT, R27, R20, RZ ;  /* 0x000000141b1b7210 */ /* 0x000fe20007ffe0ff */
[----:B-1----:R-:W-:-:S04]  /*2d80*/  FFMA R24, R23, R25, 1 ;  /* 0x3f80000017187423 */ /* 0x002fc80000000019 */
[----:B------:R-:W-:-:S04]  /*2d90*/  FFMA R23, R23, R24, R23 ;  /* 0x0000001817177223 */ /* 0x000fc80000000017 */
[----:B------:R-:W-:-:S04]  /*2da0*/  FFMA R24, R0, R23, RZ ;  /* 0x0000001700187223 */ /* 0x000fc800000000ff */
[----:B------:R-:W-:-:S04]  /*2db0*/  FFMA R26, R25, R24, R0 ;  /* 0x00000018191a7223 */ /* 0x000fc80000000000 */
[----:B------:R-:W-:-:S04]  /*2dc0*/  FFMA R26, R23, R26, R24 ;  /* 0x0000001a171a7223 */ /* 0x000fc80000000018 */
[----:B------:R-:W-:-:S04]  /*2dd0*/  FFMA R25, R25, R26, R0 ;  /* 0x0000001a19197223 */ /* 0x000fc80000000000 */
[----:B------:R-:W-:-:S05]  /*2de0*/  FFMA R0, R23, R25, R26 ;  /* 0x0000001917007223 */ /* 0x000fca000000001a */
[----:B------:R-:W-:-:S04]  /*2df0*/  SHF.R.U32.HI R9, RZ, 0x17, R0 ;  /* 0x00000017ff097819 */ /* 0x000fc80000011600 */
[----:B------:R-:W-:-:S04]  /*2e00*/  LOP3.LUT R20, R9, 0xff, RZ, 0xc0, !PT ;  /* 0x000000ff09147812 */ /* 0x000fc800078ec0ff */
[----:B------:R-:W-:-:S04]  /*2e10*/  IADD3 R9, PT, PT, R20, R27, RZ ;  /* 0x0000001b14097210 */ /* 0x000fc80007ffe0ff */
[----:B------:R-:W-:-:S04]  /*2e20*/  IADD3 R20, PT, PT, R9, -0x1, RZ ;  /* 0xffffffff09147810 */ /* 0x000fc80007ffe0ff */
[----:B------:R-:W-:-:S13]  /*2e30*/  ISETP.GE.U32.AND P0, PT, R20, 0xfe, PT ;  /* 0x000000fe1400780c */ /* 0x000fda0003f06070 */
[----:B------:R-:W-:Y:S05]  /*2e40*/  @!P0 BRA `(.L_x_42) ;  /* 0x0000000000808947 */ /* 0x000fea0003800000 */
[----:B------:R-:W-:-:S13]  /*2e50*/  ISETP.GT.AND P0, PT, R9, 0xfe, PT ;  /* 0x000000fe0900780c */ /* 0x000fda0003f04270 */
[----:B------:R-:W-:Y:S05]  /*2e60*/  @P0 BRA `(.L_x_43) ;  /* 0x00000000006c0947 */ /* 0x000fea0003800000 */
[----:B------:R-:W-:-:S13]  /*2e70*/  ISETP.GE.AND P0, PT, R9, 0x1, PT ;  /* 0x000000010900780c */ /* 0x000fda0003f06270 */
[----:B------:R-:W-:Y:S05]  /*2e80*/  @P0 BRA `(.L_x_44) ;  /* 0x0000000000740947 */ /* 0x000fea0003800000 */
[----:B------:R-:W-:Y:S02]  /*2e90*/  ISETP.GE.AND P0, PT, R9, -0x18, PT ;  /* 0xffffffe80900780c */ /* 0x000fe40003f06270 */
[----:B------:R-:W-:-:S11]  /*2ea0*/  LOP3.LUT R0, R0, 0x80000000, RZ, 0xc0, !PT ;  /* 0x8000000000007812 */ /* 0x000fd600078ec0ff */
[----:B------:R-:W-:Y:S05]  /*2eb0*/  @!P0 BRA `(.L_x_44) ;  /* 0x0000000000688947 */ /* 0x000fea0003800000 */
[CCC-:B------:R-:W-:Y:S01]  /*2ec0*/  FFMA.RZ R20, R23.reuse, R25.reuse, R26.reuse ;  /* 0x0000001917147223 */ /* 0x1c0fe2000000c01a */
[CCC-:B------:R-:W-:Y:S01]  /*2ed0*/  FFMA.RP R22, R23.reuse, R25.reuse, R26.reuse ;  /* 0x0000001917167223 */ /* 0x1c0fe2000000801a */
[----:B------:R-:W-:Y:S01]  /*2ee0*/  FFMA.RM R25, R23, R25, R26 ;  /* 0x0000001917197223 */ /* 0x000fe2000000401a */
[C---:B------:R-:W-:Y:S02]  /*2ef0*/  IADD3 R23, PT, PT, R9.reuse, 0x20, RZ ;  /* 0x0000002009177810 */ /* 0x040fe40007ffe0ff */
[----:B------:R-:W-:Y:S02]  /*2f00*/  LOP3.LUT R20, R20, 0x7fffff, RZ, 0xc0, !PT ;  /* 0x007fffff14147812 */ /* 0x000fe400078ec0ff */
[C---:B------:R-:W-:Y:S02]  /*2f10*/  ISETP.NE.AND P2, PT, R9.reuse, RZ, PT ;  /* 0x000000ff0900720c */ /* 0x040fe40003f45270 */
[----:B------:R-:W-:Y:S02]  /*2f20*/  LOP3.LUT R20, R20, 0x800000, RZ, 0xfc, !PT ;  /* 0x0080000014147812 */ /* 0x000fe400078efcff */
[----:B------:R-:W-:-:S02]  /*2f30*/  ISETP.NE.AND P1, PT, R9, RZ, PT ;  /* 0x000000ff0900720c */ /* 0x000fc40003f25270 */
[----:B------:R-:W-:Y:S02]  /*2f40*/  IADD3 R9, PT, PT, -R9, RZ, RZ ;  /* 0x000000ff09097210 */ /* 0x000fe40007ffe1ff */
[----:B------:R-:W-:Y:S02]  /*2f50*/  SHF.L.U32 R23, R20, R23, RZ ;  /* 0x0000001714177219 */ /* 0x000fe400000006ff */
[----:B------:R-:W-:Y:S02]  /*2f60*/  FSETP.NEU.FTZ.AND P0, PT, R22, R25, PT ;  /* 0x000000191600720b */ /* 0x000fe40003f1d000 */
[----:B------:R-:W-:Y:S02]  /*2f70*/  SEL R9, R9, RZ, P2 ;  /* 0x000000ff09097207 */ /* 0x000fe40001000000 */
[----:B------:R-:W-:Y:S02]  /*2f80*/  ISETP.NE.AND P1, PT, R23, RZ, P1 ;  /* 0x000000ff1700720c */ /* 0x000fe40000f25270 */
[----:B------:R-:W-:-:S02]  /*2f90*/  SHF.R.U32.HI R20, RZ, R9, R20 ;  /* 0x00000009ff147219 */ /* 0x000fc40000011614 */
[----:B------:R-:W-:Y:S02]  /*2fa0*/  PLOP3.LUT P0, PT, P0, P1, PT, 0xf8, 0x8f ;  /* 0x00000000008f781c */ /* 0x000fe40000703f70 */
[----:B------:R-:W-:Y:S02]  /*2fb0*/  SHF.R.U32.HI R9, RZ, 0x1, R20 ;  /* 0x00000001ff097819 */ /* 0x000fe40000011614 */
[----:B------:R-:W-:-:S04]  /*2fc0*/  SEL R22, RZ, 0x1, !P0 ;  /* 0x00000001ff167807 */ /* 0x000fc80004000000 */
[----:B------:R-:W-:-:S04]  /*2fd0*/  LOP3.LUT R23, R22, 0x1, R9, 0xf8, !PT ;  /* 0x0000000116177812 */ /* 0x000fc800078ef809 */
[----:B------:R-:W-:-:S04]  /*2fe0*/  LOP3.LUT R20, R23, R20, RZ, 0xc0, !PT ;  /* 0x0000001417147212 */ /* 0x000fc800078ec0ff */
[----:B------:R-:W-:-:S04]  /*2ff0*/  IADD3 R9, PT, PT, R9, R20, RZ ;  /* 0x0000001409097210 */ /* 0x000fc80007ffe0ff */
[----:B------:R-:W-:Y:S01]  /*3000*/  LOP3.LUT R0, R9, R0, RZ, 0xfc, !PT ;  /* 0x0000000009007212 */ /* 0x000fe200078efcff */
[----:B------:R-:W-:Y:S06]  /*3010*/  BRA `(.L_x_44) ;  /* 0x0000000000107947 */ /* 0x000fec0003800000 */
.L_x_43:
[----:B------:R-:W-:-:S04]  /*3020*/  LOP3.LUT R0, R0, 0x80000000, RZ, 0xc0, !PT ;  /* 0x8000000000007812 */ /* 0x000fc800078ec0ff */
[----:B------:R-:W-:Y:S01]  /*3030*/  LOP3.LUT R0, R0, 0x7f800000, RZ, 0xfc, !PT ;  /* 0x7f80000000007812 */ /* 0x000fe200078efcff */
[----:B------:R-:W-:Y:S06]  /*3040*/  BRA `(.L_x_44) ;  /* 0x0000000000047947 */ /* 0x000fec0003800000 */
.L_x_42:
[----:B------:R-:W-:-:S07]  /*3050*/  LEA R0, R27, R0, 0x17 ;  /* 0x000000001b007211 */ /* 0x000fce00078eb8ff */
.L_x_44:
[----:B------:R-:W-:Y:S05]  /*3060*/  BSYNC.RECONVERGENT B2 ;  /* 0x0000000000027941 */ /* 0x000fea0003800200 */
.L_x_41:
[----:B------:R-:W-:Y:S05]  /*3070*/  BRA `(.L_x_45) ;  /* 0x0000000000207947 */ /* 0x000fea0003800000 */
.L_x_40:
[----:B------:R-:W-:-:S04]  /*3080*/  LOP3.LUT R0, R25, 0x80000000, R0, 0x48, !PT ;  /* 0x8000000019007812 */ /* 0x000fc800078e4800 */
[----:B------:R-:W-:Y:S01]  /*3090*/  LOP3.LUT R0, R0, 0x7f800000, RZ, 0xfc, !PT ;  /* 0x7f80000000007812 */ /* 0x000fe200078efcff */
[----:B------:R-:W-:Y:S06]  /*30a0*/  BRA `(.L_x_45) ;  /* 0x0000000000147947 */ /* 0x000fec0003800000 */
.L_x_39:
[----:B------:R-:W-:Y:S01]  /*30b0*/  LOP3.LUT R0, R25, 0x80000000, R0, 0x48, !PT ;  /* 0x8000000019007812 */ /* 0x000fe200078e4800 */
[----:B------:R-:W-:Y:S06]  /*30c0*/  BRA `(.L_x_45) ;  /* 0x00000000000c7947 */ /* 0x000fec0003800000 */
.L_x_38:
[----:B------:R-:W0:Y:S01]  /*30d0*/  MUFU.RSQ R0, -QNAN ;  /* 0xffc0000000007908 */ /* 0x000e220000001400 */
[----:B------:R-:W-:Y:S05]  /*30e0*/  BRA `(.L_x_45) ;  /* 0x0000000000047947 */ /* 0x000fea0003800000 */
.L_x_37:
[----:B------:R-:W-:-:S07]  /*30f0*/  FADD.FTZ R0, R0, R3 ;  /* 0x0000000300007221 */ /* 0x000fce0000010000 */
.L_x_45:
[----:B------:R-:W-:Y:S05]  /*3100*/  BSYNC.RECONVERGENT B1 ;  /* 0x0000000000017941 */ /* 0x000fea0003800200 */
.L_x_35:
[----:B------:R-:W-:Y:S01]  /*3110*/  HFMA2 R23, -RZ, RZ, 0, 0 ;  /* 0x00000000ff177431 */ /* 0x000fe200000001ff */
[----:B------:R-:W-:-:S04]  /*3120*/  MOV R22, R2 ;  /* 0x0000000200167202 */ /* 0x000fc80000000f00 */
[----:B0-----:R-:W-:Y:S05]  /*3130*/  RET.REL.NODEC R22 `(_Z7softmaxPfS_PiS0_iii) ;  /* 0xffffffcc16b07950 */ /* 0x001fea0003c3ffff */
.L_x_46:
[----:B------:R-:W-:-:S00]  /*3140*/  BRA `(.L_x_46) ;  /* 0xfffffffc00fc7947 */ /* 0x000fc0000383ffff */
[----:B------:R-:W-:-:S00]  /*3150*/  NOP ;  /* 0x0000000000007918 */ /* 0x000fc00000000000 */
        /* <DEDUP_REMOVED lines=10> */
.L_x_47:


//--------------------- .nv.shared.reserved.0     --------------------------
	.section	.nv.shared.reserved.0,"aw",@nobits
	.weak		__nv_reservedSMEM_offset_0_alias
	.size		__nv_reservedSMEM_offset_0_alias, 0, 64
	.other		__nv_reservedSMEM_offset_0_alias,@"STO_CUDA_RESERVED_SHARED STV_DEFAULT"
__nv_reservedSMEM_offset_0_alias:
	.zero		0
	.zero		64


//--------------------- .nv.constant0._Z7softmaxPfS_PiS0_iii --------------------------
	.section	.nv.constant0._Z7softmaxPfS_PiS0_iii,"a",@progbits
	.sectionflags	@""
	.align	4
.nv.constant0._Z7softmaxPfS_PiS0_iii:
	.zero		940


//--------------------- SYMBOLS --------------------------

	.type		.nv.reservedSmem.offset0,@object
	.size		.nv.reservedSmem.offset0,0x4
